	.target	sm_90a

	.elftype	@"ET_EXEC"


//--------------------- .note.nv.tkinfo           --------------------------
	.section	.note.nv.tkinfo,"",@"SHT_NOTE"
	.sectionflags	@"SHF_NOTE_NV_TKINFO"
	.tkinfo
        /*0018*/ 	.word	0x00000002
        /*0030*/ 	.string	""
        /*0030*/ 	.string	"ptxas"
        /*0030*/ 	.string	"Cuda compilation tools, release 13.0, V13.0.88"
        /*0030*/ 	.string	"Build cuda_13.0.r13.0/compiler.36424714_0"
        /*0030*/ 	.string	"-arch sm_90a -m 64 "



//--------------------- .note.nv.cuinfo           --------------------------
	.section	.note.nv.cuinfo,"",@"SHT_NOTE"
	.sectionflags	@"SHF_NOTE_NV_CUINFO"
        /*0018*/ 	.short	0x0002
        /*001a*/ 	.short	0x005a
        /*001c*/ 	.short	0x0082
	.zero		2


//--------------------- .nv.info                  --------------------------
	.section	.nv.info,"",@"SHT_CUDA_INFO"
	.align	4


	//----- nvinfo : EIATTR_REGCOUNT
	.align		4
        /*0000*/ 	.byte	0x04, 0x2f
        /*0002*/ 	.short	(.L_15 - .L_14)
	.align		4
.L_14:
        /*0004*/ 	.word	index@(_ZN7cutlass13device_kernelINS_4gemm6kernel13GemmUniversalIN4cute5tupleIJiiiiEEENS1_10collective13CollectiveMmaINS1_34MainloopSm90TmaGmmaWarpSpecializedILi4ENS5_IJNS4_1CILi1EEENSA_ILi2EEESB_EEENS1_35KernelTmaWarpSpecializedCooperativeEEENS5_IJNSA_ILi128EEENSA_ILi256EEESG_EEEaNS5_IJlSB_lEEEaSJ_NS4_8TiledMMAINS4_8MMA_AtomIJNS4_4SM904GMMA27MMA_64x256x32_S32S8S8_SS_TNEEEENS4_6LayoutINS5_IJSC_SB_SB_EEENS5_IJSB_NSA_ILi0EEESS_EEEEENS5_IJNS4_10UnderscoreESV_SV_EEEEENS4_23SM90_TMA_LOAD_MULTICASTENS4_14ComposedLayoutINS4_7SwizzleILi3ELi4ELi3EEENS4_18smem_ptr_flag_bitsILi8EEENSQ_INS5_IJNSA_ILi8EEESG_EEENS5_IJSG_SB_EEEEEEEvNS4_8identityENS4_13SM90_TMA_LOADES18_vS19_EENS_8epilogue10collective6detail29Sm90TmaWarpSpecializedAdapterINS1D_15DefaultEpilogueIaSJ_SJ_NS1C_6thread17LinearCombinationIaLi1EiiLNS1H_9ScaleType4KindE0ELNS_15FloatRoundStyleE2EaEENS1_15EpilogueDefaultEEEEEvvEEEEvNT_6ParamsE)
        /*0008*/ 	.word	0x000000a8


	//----- nvinfo : EIATTR_FRAME_SIZE
	.align		4
.L_15:
        /*000c*/ 	.byte	0x04, 0x11
        /*000e*/ 	.short	(.L_17 - .L_16)
	.align		4
.L_16:
        /*0010*/ 	.word	index@(_ZN7cutlass13device_kernelINS_4gemm6kernel13GemmUniversalIN4cute5tupleIJiiiiEEENS1_10collective13CollectiveMmaINS1_34MainloopSm90TmaGmmaWarpSpecializedILi4ENS5_IJNS4_1CILi1EEENSA_ILi2EEESB_EEENS1_35KernelTmaWarpSpecializedCooperativeEEENS5_IJNSA_ILi128EEENSA_ILi256EEESG_EEEaNS5_IJlSB_lEEEaSJ_NS4_8TiledMMAINS4_8MMA_AtomIJNS4_4SM904GMMA27MMA_64x256x32_S32S8S8_SS_TNEEEENS4_6LayoutINS5_IJSC_SB_SB_EEENS5_IJSB_NSA_ILi0EEESS_EEEEENS5_IJNS4_10UnderscoreESV_SV_EEEEENS4_23SM90_TMA_LOAD_MULTICASTENS4_14ComposedLayoutINS4_7SwizzleILi3ELi4ELi3EEENS4_18smem_ptr_flag_bitsILi8EEENSQ_INS5_IJNSA_ILi8EEESG_EEENS5_IJSG_SB_EEEEEEEvNS4_8identityENS4_13SM90_TMA_LOADES18_vS19_EENS_8epilogue10collective6detail29Sm90TmaWarpSpecializedAdapterINS1D_15DefaultEpilogueIaSJ_SJ_NS1C_6thread17LinearCombinationIaLi1EiiLNS1H_9ScaleType4KindE0ELNS_15FloatRoundStyleE2EaEENS1_15EpilogueDefaultEEEEEvvEEEEvNT_6ParamsE)
        /*0014*/ 	.word	0x00000000


	//----- nvinfo : EIATTR_MIN_STACK_SIZE
	.align		4
.L_17:
        /*0018*/ 	.byte	0x04, 0x12
        /*001a*/ 	.short	(.L_19 - .L_18)
	.align		4
.L_18:
        /*001c*/ 	.word	index@(_ZN7cutlass13device_kernelINS_4gemm6kernel13GemmUniversalIN4cute5tupleIJiiiiEEENS1_10collective13CollectiveMmaINS1_34MainloopSm90TmaGmmaWarpSpecializedILi4ENS5_IJNS4_1CILi1EEENSA_ILi2EEESB_EEENS1_35KernelTmaWarpSpecializedCooperativeEEENS5_IJNSA_ILi128EEENSA_ILi256EEESG_EEEaNS5_IJlSB_lEEEaSJ_NS4_8TiledMMAINS4_8MMA_AtomIJNS4_4SM904GMMA27MMA_64x256x32_S32S8S8_SS_TNEEEENS4_6LayoutINS5_IJSC_SB_SB_EEENS5_IJSB_NSA_ILi0EEESS_EEEEENS5_IJNS4_10UnderscoreESV_SV_EEEEENS4_23SM90_TMA_LOAD_MULTICASTENS4_14ComposedLayoutINS4_7SwizzleILi3ELi4ELi3EEENS4_18smem_ptr_flag_bitsILi8EEENSQ_INS5_IJNSA_ILi8EEESG_EEENS5_IJSG_SB_EEEEEEEvNS4_8identityENS4_13SM90_TMA_LOADES18_vS19_EENS_8epilogue10collective6detail29Sm90TmaWarpSpecializedAdapterINS1D_15DefaultEpilogueIaSJ_SJ_NS1C_6thread17LinearCombinationIaLi1EiiLNS1H_9ScaleType4KindE0ELNS_15FloatRoundStyleE2EaEENS1_15EpilogueDefaultEEEEEvvEEEEvNT_6ParamsE)
        /*0020*/ 	.word	0x00000000
.L_19:


//--------------------- .nv.compat                --------------------------
	.section	.nv.compat,"",@"SHT_CUDA_COMPAT_INFO"
	.align	4
        /*0000*/ 	.byte	0x02, 0x09, 0x01, 0x00, 0x02, 0x02, 0x04, 0x00, 0x02, 0x05, 0x05, 0x00, 0x03, 0x07, 0x01, 0x01
        /*0010*/ 	.byte	0x02, 0x03, 0x01, 0x00, 0x02, 0x06, 0x01, 0x00, 0x04, 0x0b, 0x08, 0x00, 0x00, 0x00, 0x00, 0x00
        /*0020*/ 	.byte	0x00, 0x00, 0x00, 0x00


//--------------------- .nv.info._ZN7cutlass13device_kernelINS_4gemm6kernel13GemmUniversalIN4cute5tupleIJiiiiEEENS1_10collective13CollectiveMmaINS1_34MainloopSm90TmaGmmaWarpSpecializedILi4ENS5_IJNS4_1CILi1EEENSA_ILi2EEESB_EEENS1_35KernelTmaWarpSpecializedCooperativeEEENS5_IJNSA_ILi128EEENSA_ILi256EEESG_EEEaNS5_IJlSB_lEEEaSJ_NS4_8TiledMMAINS4_8MMA_AtomIJNS4_4SM904GMMA27MMA_64x256x32_S32S8S8_SS_TNEEEENS4_6LayoutINS5_IJSC_SB_SB_EEENS5_IJSB_NSA_ILi0EEESS_EEEEENS5_IJNS4_10UnderscoreESV_SV_EEEEENS4_23SM90_TMA_LOAD_MULTICASTENS4_14ComposedLayoutINS4_7SwizzleILi3ELi4ELi3EEENS4_18smem_ptr_flag_bitsILi8EEENSQ_INS5_IJNSA_ILi8EEESG_EEENS5_IJSG_SB_EEEEEEEvNS4_8identityENS4_13SM90_TMA_LOADES18_vS19_EENS_8epilogue10collective6detail29Sm90TmaWarpSpecializedAdapterINS1D_15DefaultEpilogueIaSJ_SJ_NS1C_6thread17LinearCombinationIaLi1EiiLNS1H_9ScaleType4KindE0ELNS_15FloatRoundStyleE2EaEENS1_15EpilogueDefaultEEEEEvvEEEEvNT_6ParamsE --------------------------
	.section	.nv.info._ZN7cutlass13device_kernelINS_4gemm6kernel13GemmUniversalIN4cute5tupleIJiiiiEEENS1_10collective13CollectiveMmaINS1_34MainloopSm90TmaGmmaWarpSpecializedILi4ENS5_IJNS4_1CILi1EEENSA_ILi2EEESB_EEENS1_35KernelTmaWarpSpecializedCooperativeEEENS5_IJNSA_ILi128EEENSA_ILi256EEESG_EEEaNS5_IJlSB_lEEEaSJ_NS4_8TiledMMAINS4_8MMA_AtomIJNS4_4SM904GMMA27MMA_64x256x32_S32S8S8_SS_TNEEEENS4_6LayoutINS5_IJSC_SB_SB_EEENS5_IJSB_NSA_ILi0EEESS_EEEEENS5_IJNS4_10UnderscoreESV_SV_EEEEENS4_23SM90_TMA_LOAD_MULTICASTENS4_14ComposedLayoutINS4_7SwizzleILi3ELi4ELi3EEENS4_18smem_ptr_flag_bitsILi8EEENSQ_INS5_IJNSA_ILi8EEESG_EEENS5_IJSG_SB_EEEEEEEvNS4_8identityENS4_13SM90_TMA_LOADES18_vS19_EENS_8epilogue10collective6detail29Sm90TmaWarpSpecializedAdapterINS1D_15DefaultEpilogueIaSJ_SJ_NS1C_6thread17LinearCombinationIaLi1EiiLNS1H_9ScaleType4KindE0ELNS_15FloatRoundStyleE2EaEENS1_15EpilogueDefaultEEEEEvvEEEEvNT_6ParamsE,"",@"SHT_CUDA_INFO"
	.sectionflags	@""
	.align	4


	//----- nvinfo : EIATTR_CUDA_API_VERSION
	.align		4
        /*0000*/ 	.byte	0x04, 0x37
        /*0002*/ 	.short	(.L_21 - .L_20)
.L_20:
        /*0004*/ 	.word	0x00000082


	//----- nvinfo : EIATTR_KPARAM_INFO
	.align		4
.L_21:
        /*0008*/ 	.byte	0x04, 0x17
        /*000a*/ 	.short	(.L_23 - .L_22)
.L_22:
        /*000c*/ 	.word	0x00000000
        /*0010*/ 	.short	0x0000
        /*0012*/ 	.short	0x0070
        /*0014*/ 	.byte	0x00, 0xf0, 0x01, 0x10


	//----- nvinfo : EIATTR_SPARSE_MMA_MASK
	.align		4
.L_23:
        /*0018*/ 	.byte	0x03, 0x50
        /*001a*/ 	.short	0x0000


	//----- nvinfo : EIATTR_MAXREG_COUNT
	.align		4
        /*001c*/ 	.byte	0x03, 0x1b
        /*001e*/ 	.short	0x00a8


	//----- nvinfo : EIATTR_NUM_BARRIERS
	.align		4
        /*0020*/ 	.byte	0x02, 0x4c
        /*0022*/ 	.byte	0x01
	.zero		1


	//----- nvinfo : EIATTR_EXTERNS
	.align		4
        /*0024*/ 	.byte	0x04, 0x0f
        /*0026*/ 	.short	(.L_25 - .L_24)


	//   ....[0]....
	.align		4
.L_24:
        /*0028*/ 	.word	index@(__assertfail)


	//----- nvinfo : EIATTR_MERCURY_ISA_VERSION
	.align		4
.L_25:
        /*002c*/ 	.byte	0x03, 0x5f
        /*002e*/ 	.short	0x0101


	//----- nvinfo : EIATTR_INT_WARP_WIDE_INSTR_OFFSETS
	.align		4
        /*0030*/ 	.byte	0x04, 0x31
        /*0032*/ 	.short	(.L_27 - .L_26)


	//   ....[0]....
.L_26:
        /*0034*/ 	.word	0x00000430


	//   ....[1]....
        /*0038*/ 	.word	0x00000450


	//   ....[2]....
        /*003c*/ 	.word	0x00000610


	//   ....[3]....
        /*0040*/ 	.word	0x00001c60


	//----- nvinfo : EIATTR_COOP_GROUP_MASK_REGIDS
	.align		4
.L_27:
        /*0044*/ 	.byte	0x04, 0x29
        /*0046*/ 	.short	(.L_29 - .L_28)


	//   ....[0]....
.L_28:
        /*0048*/ 	.word	0xffffffff


	//   ....[1]....
        /*004c*/ 	.word	0xffffffff


	//   ....[2]....
        /*0050*/ 	.word	0xffffffff


	//   ....[3]....
        /*0054*/ 	.word	0xffffffff


	//   ....[4]....
        /*0058*/ 	.word	0xffffffff


	//   ....[5]....
        /*005c*/ 	.word	0xffffffff


	//----- nvinfo : EIATTR_COOP_GROUP_INSTR_OFFSETS
	.align		4
.L_29:
        /*0060*/ 	.byte	0x04, 0x28
        /*0062*/ 	.short	(.L_31 - .L_30)


	//   ....[0]....
.L_30:
        /*0064*/ 	.word	0x00000060


	//   ....[1]....
        /*0068*/ 	.word	0x00000070


	//   ....[2]....
        /*006c*/ 	.word	0x00000130


	//   ....[3]....
        /*0070*/ 	.word	0x000002d0


	//   ....[4]....
        /*0074*/ 	.word	0x00000780


	//   ....[5]....
        /*0078*/ 	.word	0x000011c0


	//----- nvinfo : EIATTR_REG_RECONFIG
	.align		4
.L_31:
        /*007c*/ 	.byte	0x01, 0x54
	.zero		2


	//----- nvinfo : EIATTR_SYSCALL_OFFSETS
	.align		4
        /*0080*/ 	.byte	0x04, 0x46
        /*0082*/ 	.short	(.L_33 - .L_32)


	//   ....[0]....
.L_32:
        /*0084*/ 	.word	0x00001380


	//----- nvinfo : EIATTR_MBARRIER_INSTR_OFFSETS
	.align		4
.L_33:
        /*0088*/ 	.byte	0x04, 0x39
        /*008a*/ 	.short	(.L_35 - .L_34)


	//   ....[0]....
.L_34:
        /*008c*/ 	.word	0x00000230
        /*0090*/ 	.word	0x000000ff
        /*0094*/ 	.word	0x00000000
        /*0098*/ 	.short	0x0100
        /*009a*/ 	.byte	0x08
	.zero		1


	//   ....[1]....
        /*009c*/ 	.word	0x00000240
        /*00a0*/ 	.word	0x000000ff
        /*00a4*/ 	.word	0x00000020
        /*00a8*/ 	.short	0x0100
        /*00aa*/ 	.byte	0x08
	.zero		1


	//   ....[2]....
        /*00ac*/ 	.word	0x00000250
        /*00b0*/ 	.word	0x000000ff
        /*00b4*/ 	.word	0x00000008
        /*00b8*/ 	.short	0x0100
        /*00ba*/ 	.byte	0x08
	.zero		1


	//   ....[3]....
        /*00bc*/ 	.word	0x00000260
        /*00c0*/ 	.word	0x000000ff
        /*00c4*/ 	.word	0x00000028
        /*00c8*/ 	.short	0x0100
        /*00ca*/ 	.byte	0x08
	.zero		1


	//   ....[4]....
        /*00cc*/ 	.word	0x00000270
        /*00d0*/ 	.word	0x000000ff
        /*00d4*/ 	.word	0x00000010
        /*00d8*/ 	.short	0x0100
        /*00da*/ 	.byte	0x08
	.zero		1


	//   ....[5]....
        /*00dc*/ 	.word	0x00000280
        /*00e0*/ 	.word	0x000000ff
        /*00e4*/ 	.word	0x00000030
        /*00e8*/ 	.short	0x0100
        /*00ea*/ 	.byte	0x08
	.zero		1


	//   ....[6]....
        /*00ec*/ 	.word	0x00000290
        /*00f0*/ 	.word	0x000000ff
        /*00f4*/ 	.word	0x00000018
        /*00f8*/ 	.short	0x0100
        /*00fa*/ 	.byte	0x08
	.zero		1


	//   ....[7]....
        /*00fc*/ 	.word	0x000002a0
        /*0100*/ 	.word	0x000000ff
        /*0104*/ 	.word	0x00000038
        /*0108*/ 	.short	0x0100
        /*010a*/ 	.byte	0x08
	.zero		1


	//   ....[8]....
        /*010c*/ 	.word	0x000006c0
        /*0110*/ 	.word	0x000000ff
        /*0114*/ 	.word	0x00000050
        /*0118*/ 	.short	0x0100
        /*011a*/ 	.byte	0x06
	.zero		1


	//   ....[9]....
        /*011c*/ 	.word	0x00000730
        /*0120*/ 	.word	0x000000ff
        /*0124*/ 	.word	0x00000058
        /*0128*/ 	.short	0x0100
        /*012a*/ 	.byte	0x06
	.zero		1


	//   ....[10]....
        /*012c*/ 	.word	0x00001450
        /*0130*/ 	.word	0x00000003
        /*0134*/ 	.word	0x00000000
        /*0138*/ 	.short	0x010a
        /*013a*/ 	.byte	0x3f
	.zero		1


	//   ....[11]....
        /*013c*/ 	.word	0x00001490
        /*0140*/ 	.word	0x00000003
        /*0144*/ 	.word	0x00000000
        /*0148*/ 	.short	0x010a
        /*014a*/ 	.byte	0x3f
	.zero		1


	//   ....[12]....
        /*014c*/ 	.word	0x00001860
        /*0150*/ 	.word	0x00000005
        /*0154*/ 	.word	0x00000000
        /*0158*/ 	.short	0x010a
        /*015a*/ 	.byte	0x3f
	.zero		1


	//   ....[13]....
        /*015c*/ 	.word	0x000018a0
        /*0160*/ 	.word	0x00000005
        /*0164*/ 	.word	0x00000000
        /*0168*/ 	.short	0x010a
        /*016a*/ 	.byte	0x3f
	.zero		1


	//   ....[14]....
        /*016c*/ 	.word	0x00001b00
        /*0170*/ 	.word	0x00000004
        /*0174*/ 	.word	0x00000000
        /*0178*/ 	.short	0x0101
        /*017a*/ 	.byte	0x3f
	.zero		1


	//   ....[15]....
        /*017c*/ 	.word	0x00001ce0
        /*0180*/ 	.word	0x00000000
        /*0184*/ 	.word	0x00000000
        /*0188*/ 	.short	0x0101
        /*018a*/ 	.byte	0x3f
	.zero		1


	//   ....[16]....
        /*018c*/ 	.word	0x00009200
        /*0190*/ 	.word	0x00000014
        /*0194*/ 	.word	0x00000020
        /*0198*/ 	.short	0x010a
        /*019a*/ 	.byte	0x3f
	.zero		1


	//   ....[17]....
        /*019c*/ 	.word	0x000095c0
        /*01a0*/ 	.word	0x00000005
        /*01a4*/ 	.word	0x00000058
        /*01a8*/ 	.short	0x0101
        /*01aa*/ 	.byte	0x3f
	.zero		1


	//   ....[18]....
        /*01ac*/ 	.word	0x00009ce0
        /*01b0*/ 	.word	0x00000007
        /*01b4*/ 	.word	0x00000000
        /*01b8*/ 	.short	0x010a
        /*01ba*/ 	.byte	0x3f
	.zero		1


	//   ....[19]....
        /*01bc*/ 	.word	0x00009d60
        /*01c0*/ 	.word	0x00000008
        /*01c4*/ 	.word	0x00000000
        /*01c8*/ 	.short	0x010a
        /*01ca*/ 	.byte	0x3f
	.zero		1


	//   ....[20]....
        /*01cc*/ 	.word	0x00009df0
        /*01d0*/ 	.word	0x0000000b
        /*01d4*/ 	.word	0x00000000
        /*01d8*/ 	.short	0x010a
        /*01da*/ 	.byte	0x3f
	.zero		1


	//   ....[21]....
        /*01dc*/ 	.word	0x00009e80
        /*01e0*/ 	.word	0x00000003
        /*01e4*/ 	.word	0x00000000
        /*01e8*/ 	.short	0x010a
        /*01ea*/ 	.byte	0x3f
	.zero		1


	//   ....[22]....
        /*01ec*/ 	.word	0x00009ee0
        /*01f0*/ 	.word	0x00000003
        /*01f4*/ 	.word	0x00000000
        /*01f8*/ 	.short	0x010a
        /*01fa*/ 	.byte	0x3f
	.zero		1


	//   ....[23]....
        /*01fc*/ 	.word	0x00009f30
        /*0200*/ 	.word	0x00000005
        /*0204*/ 	.word	0x00000000
        /*0208*/ 	.short	0x010a
        /*020a*/ 	.byte	0x3f
	.zero		1


	//   ....[24]....
        /*020c*/ 	.word	0x0000a000
        /*0210*/ 	.word	0x00000014
        /*0214*/ 	.word	0x00000020
        /*0218*/ 	.short	0x010a
        /*021a*/ 	.byte	0x3f
	.zero		1


	//   ....[25]....
        /*021c*/ 	.word	0x0000a0d0
        /*0220*/ 	.word	0x00000007
        /*0224*/ 	.word	0x00000000
        /*0228*/ 	.short	0x010a
        /*022a*/ 	.byte	0x3f
	.zero		1


	//   ....[26]....
        /*022c*/ 	.word	0x0000a120
        /*0230*/ 	.word	0x00000008
        /*0234*/ 	.word	0x00000000
        /*0238*/ 	.short	0x010a
        /*023a*/ 	.byte	0x3f
	.zero		1


	//   ....[27]....
        /*023c*/ 	.word	0x0000a170
        /*0240*/ 	.word	0x0000000b
        /*0244*/ 	.word	0x00000000
        /*0248*/ 	.short	0x010a
        /*024a*/ 	.byte	0x3f
	.zero		1


	//----- nvinfo : EIATTR_NUM_MBARRIERS
	.align		4
.L_35:
        /*024c*/ 	.byte	0x03, 0x38
        /*024e*/ 	.short	0x000a


	//----- nvinfo : EIATTR_EXIT_INSTR_OFFSETS
	.align		4
        /*0250*/ 	.byte	0x04, 0x1c
        /*0252*/ 	.short	(.L_37 - .L_36)


	//   ....[0]....
.L_36:
        /*0254*/ 	.word	0x000008e0


	//   ....[1]....
        /*0258*/ 	.word	0x00001100


	//   ....[2]....
        /*025c*/ 	.word	0x00008910


	//   ....[3]....
        /*0260*/ 	.word	0x00008e70


	//   ....[4]....
        /*0264*/ 	.word	0x00009ed0


	//----- nvinfo : EIATTR_MAX_THREADS
	.align		4
.L_37:
        /*0268*/ 	.byte	0x04, 0x05
        /*026a*/ 	.short	(.L_39 - .L_38)
.L_38:
        /*026c*/ 	.word	0x00000180
        /*0270*/ 	.word	0x00000001
        /*0274*/ 	.word	0x00000001


	//----- nvinfo : EIATTR_CRS_STACK_SIZE
	.align		4
.L_39:
        /*0278*/ 	.byte	0x04, 0x1e
        /*027a*/ 	.short	(.L_41 - .L_40)
.L_40:
        /*027c*/ 	.word	0x00000000


	//----- nvinfo : EIATTR_CBANK_PARAM_SIZE
	.align		4
.L_41:
        /*0280*/ 	.byte	0x03, 0x19
        /*0282*/ 	.short	0x0470


	//----- nvinfo : EIATTR_PARAM_CBANK
	.align		4
        /*0284*/ 	.byte	0x04, 0x0a
        /*0286*/ 	.short	(.L_43 - .L_42)
	.align		4
.L_42:
        /*0288*/ 	.word	index@(.nv.constant0._ZN7cutlass13device_kernelINS_4gemm6kernel13GemmUniversalIN4cute5tupleIJiiiiEEENS1_10collective13CollectiveMmaINS1_34MainloopSm90TmaGmmaWarpSpecializedILi4ENS5_IJNS4_1CILi1EEENSA_ILi2EEESB_EEENS1_35KernelTmaWarpSpecializedCooperativeEEENS5_IJNSA_ILi128EEENSA_ILi256EEESG_EEEaNS5_IJlSB_lEEEaSJ_NS4_8TiledMMAINS4_8MMA_AtomIJNS4_4SM904GMMA27MMA_64x256x32_S32S8S8_SS_TNEEEENS4_6LayoutINS5_IJSC_SB_SB_EEENS5_IJSB_NSA_ILi0EEESS_EEEEENS5_IJNS4_10UnderscoreESV_SV_EEEEENS4_23SM90_TMA_LOAD_MULTICASTENS4_14ComposedLayoutINS4_7SwizzleILi3ELi4ELi3EEENS4_18smem_ptr_flag_bitsILi8EEENSQ_INS5_IJNSA_ILi8EEESG_EEENS5_IJSG_SB_EEEEEEEvNS4_8identityENS4_13SM90_TMA_LOADES18_vS19_EENS_8epilogue10collective6detail29Sm90TmaWarpSpecializedAdapterINS1D_15DefaultEpilogueIaSJ_SJ_NS1C_6thread17LinearCombinationIaLi1EiiLNS1H_9ScaleType4KindE0ELNS_15FloatRoundStyleE2EaEENS1_15EpilogueDefaultEEEEEvvEEEEvNT_6ParamsE)
        /*028c*/ 	.short	0x0210
        /*028e*/ 	.short	0x0470


	//----- nvinfo : EIATTR_SW_WAR
	.align		4
.L_43:
        /*0290*/ 	.byte	0x04, 0x36
        /*0292*/ 	.short	(.L_45 - .L_44)
.L_44:
        /*0294*/ 	.word	0x00000008
.L_45:


//--------------------- .nv.callgraph             --------------------------
	.section	.nv.callgraph,"",@"SHT_CUDA_CALLGRAPH"
	.align	4
	.sectionentsize	8
	.align		4
        /*0000*/ 	.word	0x00000000
	.align		4
        /*0004*/ 	.word	0xffffffff
	.align		4
        /*0008*/ 	.word	index@(_ZN7cutlass13device_kernelINS_4gemm6kernel13GemmUniversalIN4cute5tupleIJiiiiEEENS1_10collective13CollectiveMmaINS1_34MainloopSm90TmaGmmaWarpSpecializedILi4ENS5_IJNS4_1CILi1EEENSA_ILi2EEESB_EEENS1_35KernelTmaWarpSpecializedCooperativeEEENS5_IJNSA_ILi128EEENSA_ILi256EEESG_EEEaNS5_IJlSB_lEEEaSJ_NS4_8TiledMMAINS4_8MMA_AtomIJNS4_4SM904GMMA27MMA_64x256x32_S32S8S8_SS_TNEEEENS4_6LayoutINS5_IJSC_SB_SB_EEENS5_IJSB_NSA_ILi0EEESS_EEEEENS5_IJNS4_10UnderscoreESV_SV_EEEEENS4_23SM90_TMA_LOAD_MULTICASTENS4_14ComposedLayoutINS4_7SwizzleILi3ELi4ELi3EEENS4_18smem_ptr_flag_bitsILi8EEENSQ_INS5_IJNSA_ILi8EEESG_EEENS5_IJSG_SB_EEEEEEEvNS4_8identityENS4_13SM90_TMA_LOADES18_vS19_EENS_8epilogue10collective6detail29Sm90TmaWarpSpecializedAdapterINS1D_15DefaultEpilogueIaSJ_SJ_NS1C_6thread17LinearCombinationIaLi1EiiLNS1H_9ScaleType4KindE0ELNS_15FloatRoundStyleE2EaEENS1_15EpilogueDefaultEEEEEvvEEEEvNT_6ParamsE)
	.align		4
        /*000c*/ 	.word	index@(__assertfail)
	.align		4
        /*0010*/ 	.word	0x00000000
	.align		4
        /*0014*/ 	.word	0xfffffffe
	.align		4
        /*0018*/ 	.word	0x00000000
	.align		4
        /*001c*/ 	.word	0xfffffffd
	.align		4
        /*0020*/ 	.word	0x00000000
	.align		4
        /*0024*/ 	.word	0xfffffffc


//--------------------- .nv.constant4             --------------------------
	.section	.nv.constant4,"a",@progbits
	.align	8
	.align		8
.nv.constant4:
        /*0000*/ 	.dword	__assertfail
	.align		8
        /*0008*/ 	.dword	__unnamed_1
	.align		8
        /*0010*/ 	.dword	_ZN39_INTERNAL_93add8fd_4_k_cu_d9786306_43754cuda3std3__45__cpo5beginE
	.align		8
        /*0018*/ 	.dword	_ZN39_INTERNAL_93add8fd_4_k_cu_d9786306_43754cuda3std3__45__cpo3endE
	.align		8
        /*0020*/ 	.dword	_ZN39_INTERNAL_93add8fd_4_k_cu_d9786306_43754cuda3std3__45__cpo6cbeginE
	.align		8
        /*0028*/ 	.dword	_ZN39_INTERNAL_93add8fd_4_k_cu_d9786306_43754cuda3std3__45__cpo4cendE
	.align		8
        /*0030*/ 	.dword	_ZN39_INTERNAL_93add8fd_4_k_cu_d9786306_43754cuda3std3__441_GLOBAL__N__93add8fd_4_k_cu_d9786306_43756ignoreE
	.align		8
        /*0038*/ 	.dword	_ZN39_INTERNAL_93add8fd_4_k_cu_d9786306_43754cuda3std3__419piecewise_constructE
	.align		8
        /*0040*/ 	.dword	_ZN39_INTERNAL_93add8fd_4_k_cu_d9786306_43754cuda3std3__48in_placeE
	.align		8
        /*0048*/ 	.dword	_ZN39_INTERNAL_93add8fd_4_k_cu_d9786306_43754cuda3std6ranges3__45__cpo4swapE
	.align		8
        /*0050*/ 	.dword	_ZN39_INTERNAL_93add8fd_4_k_cu_d9786306_43754cuda3std6ranges3__45__cpo9iter_moveE
	.align		8
        /*0058*/ 	.dword	_ZN39_INTERNAL_93add8fd_4_k_cu_d9786306_43754cute7productE
	.align		8
        /*0060*/ 	.dword	_ZN39_INTERNAL_93add8fd_4_k_cu_d9786306_43754cute1_E
	.align		8
        /*0068*/ 	.dword	$str$22
	.align		8
        /*0070*/ 	.dword	$str$23


//--------------------- .text._ZN7cutlass13device_kernelINS_4gemm6kernel13GemmUniversalIN4cute5tupleIJiiiiEEENS1_10collective13CollectiveMmaINS1_34MainloopSm90TmaGmmaWarpSpecializedILi4ENS5_IJNS4_1CILi1EEENSA_ILi2EEESB_EEENS1_35KernelTmaWarpSpecializedCooperativeEEENS5_IJNSA_ILi128EEENSA_ILi256EEESG_EEEaNS5_IJlSB_lEEEaSJ_NS4_8TiledMMAINS4_8MMA_AtomIJNS4_4SM904GMMA27MMA_64x256x32_S32S8S8_SS_TNEEEENS4_6LayoutINS5_IJSC_SB_SB_EEENS5_IJSB_NSA_ILi0EEESS_EEEEENS5_IJNS4_10UnderscoreESV_SV_EEEEENS4_23SM90_TMA_LOAD_MULTICASTENS4_14ComposedLayoutINS4_7SwizzleILi3ELi4ELi3EEENS4_18smem_ptr_flag_bitsILi8EEENSQ_INS5_IJNSA_ILi8EEESG_EEENS5_IJSG_SB_EEEEEEEvNS4_8identityENS4_13SM90_TMA_LOADES18_vS19_EENS_8epilogue10collective6detail29Sm90TmaWarpSpecializedAdapterINS1D_15DefaultEpilogueIaSJ_SJ_NS1C_6thread17LinearCombinationIaLi1EiiLNS1H_9ScaleType4KindE0ELNS_15FloatRoundStyleE2EaEENS1_15EpilogueDefaultEEEEEvvEEEEvNT_6ParamsE --------------------------
	.section	.text._ZN7cutlass13device_kernelINS_4gemm6kernel13GemmUniversalIN4cute5tupleIJiiiiEEENS1_10collective13CollectiveMmaINS1_34MainloopSm90TmaGmmaWarpSpecializedILi4ENS5_IJNS4_1CILi1EEENSA_ILi2EEESB_EEENS1_35KernelTmaWarpSpecializedCooperativeEEENS5_IJNSA_ILi128EEENSA_ILi256EEESG_EEEaNS5_IJlSB_lEEEaSJ_NS4_8TiledMMAINS4_8MMA_AtomIJNS4_4SM904GMMA27MMA_64x256x32_S32S8S8_SS_TNEEEENS4_6LayoutINS5_IJSC_SB_SB_EEENS5_IJSB_NSA_ILi0EEESS_EEEEENS5_IJNS4_10UnderscoreESV_SV_EEEEENS4_23SM90_TMA_LOAD_MULTICASTENS4_14ComposedLayoutINS4_7SwizzleILi3ELi4ELi3EEENS4_18smem_ptr_flag_bitsILi8EEENSQ_INS5_IJNSA_ILi8EEESG_EEENS5_IJSG_SB_EEEEEEEvNS4_8identityENS4_13SM90_TMA_LOADES18_vS19_EENS_8epilogue10collective6detail29Sm90TmaWarpSpecializedAdapterINS1D_15DefaultEpilogueIaSJ_SJ_NS1C_6thread17LinearCombinationIaLi1EiiLNS1H_9ScaleType4KindE0ELNS_15FloatRoundStyleE2EaEENS1_15EpilogueDefaultEEEEEvvEEEEvNT_6ParamsE,"ax",@progbits
	.align	128
.text._ZN7cutlass13device_kernelINS_4gemm6kernel13GemmUniversalIN4cute5tupleIJiiiiEEENS1_10collective13CollectiveMmaINS1_34MainloopSm90TmaGmmaWarpSpecializedILi4ENS5_IJNS4_1CILi1EEENSA_ILi2EEESB_EEENS1_35KernelTmaWarpSpecializedCooperativeEEENS5_IJNSA_ILi128EEENSA_ILi256EEESG_EEEaNS5_IJlSB_lEEEaSJ_NS4_8TiledMMAINS4_8MMA_AtomIJNS4_4SM904GMMA27MMA_64x256x32_S32S8S8_SS_TNEEEENS4_6LayoutINS5_IJSC_SB_SB_EEENS5_IJSB_NSA_ILi0EEESS_EEEEENS5_IJNS4_10UnderscoreESV_SV_EEEEENS4_23SM90_TMA_LOAD_MULTICASTENS4_14ComposedLayoutINS4_7SwizzleILi3ELi4ELi3EEENS4_18smem_ptr_flag_bitsILi8EEENSQ_INS5_IJNSA_ILi8EEESG_EEENS5_IJSG_SB_EEEEEEEvNS4_8identityENS4_13SM90_TMA_LOADES18_vS19_EENS_8epilogue10collective6detail29Sm90TmaWarpSpecializedAdapterINS1D_15DefaultEpilogueIaSJ_SJ_NS1C_6thread17LinearCombinationIaLi1EiiLNS1H_9ScaleType4KindE0ELNS_15FloatRoundStyleE2EaEENS1_15EpilogueDefaultEEEEEvvEEEEvNT_6ParamsE:
        .type           _ZN7cutlass13device_kernelINS_4gemm6kernel13GemmUniversalIN4cute5tupleIJiiiiEEENS1_10collective13CollectiveMmaINS1_34MainloopSm90TmaGmmaWarpSpecializedILi4ENS5_IJNS4_1CILi1EEENSA_ILi2EEESB_EEENS1_35KernelTmaWarpSpecializedCooperativeEEENS5_IJNSA_ILi128EEENSA_ILi256EEESG_EEEaNS5_IJlSB_lEEEaSJ_NS4_8TiledMMAINS4_8MMA_AtomIJNS4_4SM904GMMA27MMA_64x256x32_S32S8S8_SS_TNEEEENS4_6LayoutINS5_IJSC_SB_SB_EEENS5_IJSB_NSA_ILi0EEESS_EEEEENS5_IJNS4_10UnderscoreESV_SV_EEEEENS4_23SM90_TMA_LOAD_MULTICASTENS4_14ComposedLayoutINS4_7SwizzleILi3ELi4ELi3EEENS4_18smem_ptr_flag_bitsILi8EEENSQ_INS5_IJNSA_ILi8EEESG_EEENS5_IJSG_SB_EEEEEEEvNS4_8identityENS4_13SM90_TMA_LOADES18_vS19_EENS_8epilogue10collective6detail29Sm90TmaWarpSpecializedAdapterINS1D_15DefaultEpilogueIaSJ_SJ_NS1C_6thread17LinearCombinationIaLi1EiiLNS1H_9ScaleType4KindE0ELNS_15FloatRoundStyleE2EaEENS1_15EpilogueDefaultEEEEEvvEEEEvNT_6ParamsE,@function
        .size           _ZN7cutlass13device_kernelINS_4gemm6kernel13GemmUniversalIN4cute5tupleIJiiiiEEENS1_10collective13CollectiveMmaINS1_34MainloopSm90TmaGmmaWarpSpecializedILi4ENS5_IJNS4_1CILi1EEENSA_ILi2EEESB_EEENS1_35KernelTmaWarpSpecializedCooperativeEEENS5_IJNSA_ILi128EEENSA_ILi256EEESG_EEEaNS5_IJlSB_lEEEaSJ_NS4_8TiledMMAINS4_8MMA_AtomIJNS4_4SM904GMMA27MMA_64x256x32_S32S8S8_SS_TNEEEENS4_6LayoutINS5_IJSC_SB_SB_EEENS5_IJSB_NSA_ILi0EEESS_EEEEENS5_IJNS4_10UnderscoreESV_SV_EEEEENS4_23SM90_TMA_LOAD_MULTICASTENS4_14ComposedLayoutINS4_7SwizzleILi3ELi4ELi3EEENS4_18smem_ptr_flag_bitsILi8EEENSQ_INS5_IJNSA_ILi8EEESG_EEENS5_IJSG_SB_EEEEEEEvNS4_8identityENS4_13SM90_TMA_LOADES18_vS19_EENS_8epilogue10collective6detail29Sm90TmaWarpSpecializedAdapterINS1D_15DefaultEpilogueIaSJ_SJ_NS1C_6thread17LinearCombinationIaLi1EiiLNS1H_9ScaleType4KindE0ELNS_15FloatRoundStyleE2EaEENS1_15EpilogueDefaultEEEEEvvEEEEvNT_6ParamsE,(.L_x_329 - _ZN7cutlass13device_kernelINS_4gemm6kernel13GemmUniversalIN4cute5tupleIJiiiiEEENS1_10collective13CollectiveMmaINS1_34MainloopSm90TmaGmmaWarpSpecializedILi4ENS5_IJNS4_1CILi1EEENSA_ILi2EEESB_EEENS1_35KernelTmaWarpSpecializedCooperativeEEENS5_IJNSA_ILi128EEENSA_ILi256EEESG_EEEaNS5_IJlSB_lEEEaSJ_NS4_8TiledMMAINS4_8MMA_AtomIJNS4_4SM904GMMA27MMA_64x256x32_S32S8S8_SS_TNEEEENS4_6LayoutINS5_IJSC_SB_SB_EEENS5_IJSB_NSA_ILi0EEESS_EEEEENS5_IJNS4_10UnderscoreESV_SV_EEEEENS4_23SM90_TMA_LOAD_MULTICASTENS4_14ComposedLayoutINS4_7SwizzleILi3ELi4ELi3EEENS4_18smem_ptr_flag_bitsILi8EEENSQ_INS5_IJNSA_ILi8EEESG_EEENS5_IJSG_SB_EEEEEEEvNS4_8identityENS4_13SM90_TMA_LOADES18_vS19_EENS_8epilogue10collective6detail29Sm90TmaWarpSpecializedAdapterINS1D_15DefaultEpilogueIaSJ_SJ_NS1C_6thread17LinearCombinationIaLi1EiiLNS1H_9ScaleType4KindE0ELNS_15FloatRoundStyleE2EaEENS1_15EpilogueDefaultEEEEEvvEEEEvNT_6ParamsE)
        .other          _ZN7cutlass13device_kernelINS_4gemm6kernel13GemmUniversalIN4cute5tupleIJiiiiEEENS1_10collective13CollectiveMmaINS1_34MainloopSm90TmaGmmaWarpSpecializedILi4ENS5_IJNS4_1CILi1EEENSA_ILi2EEESB_EEENS1_35KernelTmaWarpSpecializedCooperativeEEENS5_IJNSA_ILi128EEENSA_ILi256EEESG_EEEaNS5_IJlSB_lEEEaSJ_NS4_8TiledMMAINS4_8MMA_AtomIJNS4_4SM904GMMA27MMA_64x256x32_S32S8S8_SS_TNEEEENS4_6LayoutINS5_IJSC_SB_SB_EEENS5_IJSB_NSA_ILi0EEESS_EEEEENS5_IJNS4_10UnderscoreESV_SV_EEEEENS4_23SM90_TMA_LOAD_MULTICASTENS4_14ComposedLayoutINS4_7SwizzleILi3ELi4ELi3EEENS4_18smem_ptr_flag_bitsILi8EEENSQ_INS5_IJNSA_ILi8EEESG_EEENS5_IJSG_SB_EEEEEEEvNS4_8identityENS4_13SM90_TMA_LOADES18_vS19_EENS_8epilogue10collective6detail29Sm90TmaWarpSpecializedAdapterINS1D_15DefaultEpilogueIaSJ_SJ_NS1C_6thread17LinearCombinationIaLi1EiiLNS1H_9ScaleType4KindE0ELNS_15FloatRoundStyleE2EaEENS1_15EpilogueDefaultEEEEEvvEEEEvNT_6ParamsE,@"STO_CUDA_ENTRY STV_DEFAULT"
_ZN7cutlass13device_kernelINS_4gemm6kernel13GemmUniversalIN4cute5tupleIJiiiiEEENS1_10collective13CollectiveMmaINS1_34MainloopSm90TmaGmmaWarpSpecializedILi4ENS5_IJNS4_1CILi1EEENSA_ILi2EEESB_EEENS1_35KernelTmaWarpSpecializedCooperativeEEENS5_IJNSA_ILi128EEENSA_ILi256EEESG_EEEaNS5_IJlSB_lEEEaSJ_NS4_8TiledMMAINS4_8MMA_AtomIJNS4_4SM904GMMA27MMA_64x256x32_S32S8S8_SS_TNEEEENS4_6LayoutINS5_IJSC_SB_SB_EEENS5_IJSB_NSA_ILi0EEESS_EEEEENS5_IJNS4_10UnderscoreESV_SV_EEEEENS4_23SM90_TMA_LOAD_MULTICASTENS4_14ComposedLayoutINS4_7SwizzleILi3ELi4ELi3EEENS4_18smem_ptr_flag_bitsILi8EEENSQ_INS5_IJNSA_ILi8EEESG_EEENS5_IJSG_SB_EEEEEEEvNS4_8identityENS4_13SM90_TMA_LOADES18_vS19_EENS_8epilogue10collective6detail29Sm90TmaWarpSpecializedAdapterINS1D_15DefaultEpilogueIaSJ_SJ_NS1C_6thread17LinearCombinationIaLi1EiiLNS1H_9ScaleType4KindE0ELNS_15FloatRoundStyleE2EaEENS1_15EpilogueDefaultEEEEEvvEEEEvNT_6ParamsE:
[----:B------:R-:W0:Y:S01]  /*0000*/  LDC R1, c[0x0][0x28] ;  /* 0x00000a00ff017b82 */ /* 0x000e220000000800 */
[----:B------:R-:W1:Y:S01]  /*0010*/  S2R R18, SR_TID.X ;  /* 0x0000000000127919 */ /* 0x000e620000002100 */
[----:B------:R-:W-:Y:S01]  /*0020*/  ELECT P0, URZ, PT ;  /* 0x00000000003f782f */ /* 0x000fe20003800000 */
[----:B------:R-:W-:Y:S01]  /*0030*/  BSSY B0, `(.L_x_0) ;  /* 0x000000f000007945 */ /* 0x000fe20003800000 */
[--C-:B-1----:R-:W-:Y:S02]  /*0040*/  SHF.R.U32.HI R0, RZ, 0x5, R18.reuse ;  /* 0x00000005ff007819 */ /* 0x102fe40000011612 */
[----:B------:R-:W-:-:S03]  /*0050*/  SHF.R.U32.HI R3, RZ, 0x7, R18 ;  /* 0x00000007ff037819 */ /* 0x000fc60000011612 */
[----:B------:R-:W1:Y:S04]  /*0060*/  SHFL.IDX PT, R2, R0, RZ, 0x1f ;  /* 0x00001fff00027589 */ /* 0x000e6800000e0000 */
[----:B------:R2:W3:Y:S01]  /*0070*/  SHFL.IDX PT, R5, R3, RZ, 0x1f ;  /* 0x00001fff03057589 */ /* 0x0004e200000e0000 */
[----:B-1----:R-:W-:-:S13]  /*0080*/  ISETP.NE.OR P0, PT, R2, RZ, !P0 ;  /* 0x000000ff0200720c */ /* 0x002fda0004705670 */
[----:B0-23--:R-:W-:Y:S05]  /*0090*/  @P0 BRA `(.L_x_1) ;  /* 0x0000000000200947 */ /* 0x00dfea0003800000 */
[----:B------:R-:W-:Y:S02]  /*00a0*/  ULDC.64 UR4, c[0x0][0x198] ;  /* 0x0000660000047ab9 */ /* 0x000fe40000000a00 */
[----:B------:R-:W-:Y:S02]  /*00b0*/  UIADD3 UR6, UP0, UR4, 0xf0, URZ ;  /* 0x000000f004067890 */ /* 0x000fe4000ff1e03f */
[----:B------:R-:W-:Y:S02]  /*00c0*/  UIADD3 UR4, UP1, UR4, 0x1f0, URZ ;  /* 0x000001f004047890 */ /* 0x000fe4000ff3e03f */
[----:B------:R-:W-:Y:S02]  /*00d0*/  UIADD3.X UR7, URZ, UR5, URZ, UP0, !UPT ;  /* 0x000000053f077290 */ /* 0x000fe400087fe43f */
[----:B------:R-:W-:-:S07]  /*00e0*/  UIADD3.X UR5, URZ, UR5, URZ, UP1, !UPT ;  /* 0x000000053f057290 */ /* 0x000fce0008ffe43f */
[----:B------:R0:W-:Y:S02]  /*00f0*/  UTMACCTL.PF [UR6] ;  /* 0x00000000060079b9 */ /* 0x0001e40008040000 */
[----:B------:R0:W-:Y:S02]  /*0100*/  UTMACCTL.PF [UR4] ;  /* 0x00000000040079b9 */ /* 0x0001e40008040000 */
[----:B0-----:R-:W-:Y:S01]  /*0110*/  NOP ;  /* 0x0000000000007918 */ /* 0x001fe20000000000 */
.L_x_1:
[----:B------:R-:W-:Y:S05]  /*0120*/  BSYNC B0 ;  /* 0x0000000000007941 */ /* 0x000fea0003800000 */
.L_x_0:
[----:B------:R-:W0:Y:S02]  /*0130*/  SHFL.IDX PT, R3, R0, RZ, 0x1f ;  /* 0x00001fff00037589 */ /* 0x000e2400000e0000 */
[----:B0-----:R-:W-:-:S13]  /*0140*/  ISETP.NE.AND P0, PT, R3, RZ, PT ;  /* 0x000000ff0300720c */ /* 0x001fda0003f05270 */
[----:B------:R-:W-:Y:S05]  /*0150*/  @P0 BRA `(.L_x_2) ;  /* 0x0000000000580947 */ /* 0x000fea0003800000 */
[----:B------:R-:W0:Y:S01]  /*0160*/  S2UR UR8, SR_CgaCtaId ;  /* 0x00000000000879c3 */ /* 0x000e220000008800 */
[----:B------:R-:W-:Y:S01]  /*0170*/  UMOV UR4, 0x400 ;  /* 0x0000040000047882 */ /* 0x000fe20000000000 */
[----:B------:R-:W-:Y:S01]  /*0180*/  UMOV UR5, 0x1 ;  /* 0x0000000100057882 */ /* 0x000fe20000000000 */
[----:B------:R-:W-:Y:S01]  /*0190*/  UMOV UR6, 0x4 ;  /* 0x0000000400067882 */ /* 0x000fe20000000000 */
[----:B------:R-:W-:Y:S01]  /*01a0*/  ELECT P0, URZ, PT ;  /* 0x00000000003f782f */ /* 0x000fe20003800000 */
[----:B------:R-:W-:-:S04]  /*01b0*/  UIADD3 UR6, -UR6, 0x100000, URZ ;  /* 0x0010000006067890 */ /* 0x000fc8000fffe13f */
[----:B------:R-:W-:Y:S02]  /*01c0*/  USHF.L.U32 UR7, UR6, 0xb, URZ ;  /* 0x0000000b06077899 */ /* 0x000fe4000800063f */
[----:B------:R-:W-:Y:S02]  /*01d0*/  USHF.L.U32 UR6, UR6, 0x1, URZ ;  /* 0x0000000106067899 */ /* 0x000fe4000800063f */
[----:B0-----:R-:W-:Y:S02]  /*01e0*/  ULEA UR8, UR8, UR4, 0x18 ;  /* 0x0000000408087291 */ /* 0x001fe4000f8ec03f */
[----:B------:R-:W-:-:S04]  /*01f0*/  UIADD3 UR4, -UR5, 0x100000, URZ ;  /* 0x0010000005047890 */ /* 0x000fc8000fffe13f */
[----:B------:R-:W-:Y:S02]  /*0200*/  USHF.L.U32 UR5, UR4, 0xb, URZ ;  /* 0x0000000b04057899 */ /* 0x000fe4000800063f */
[----:B------:R-:W-:Y:S01]  /*0210*/  USHF.L.U32 UR4, UR4, 0x1, URZ ;  /* 0x0000000104047899 */ /* 0x000fe2000800063f */
[----:B------:R-:W0:Y:S11]  /*0220*/  FENCE.VIEW.ASYNC.S ;  /* 0x00000000000073c6 */ /* 0x000e360000000000 */
[----:B0-----:R0:W1:Y:S01]  /*0230*/  SYNCS.EXCH.64 URZ, [UR8], UR4 ;  /* 0x00000004083f75b2 */ /* 0x0010620008000100 */
[----:B------:R0:W2:Y:S01]  /*0240*/  SYNCS.EXCH.64 URZ, [UR8+0x20], UR6 ;  /* 0x00002006083f75b2 */ /* 0x0000a20008000100 */
[----:B------:R0:W3:Y:S01]  /*0250*/  SYNCS.EXCH.64 URZ, [UR8+0x8], UR4 ;  /* 0x00000804083f75b2 */ /* 0x0000e20008000100 */
[----:B------:R0:W4:Y:S01]  /*0260*/  SYNCS.EXCH.64 URZ, [UR8+0x28], UR6 ;  /* 0x00002806083f75b2 */ /* 0x0001220008000100 */
[----:B------:R0:W0:Y:S01]  /*0270*/  SYNCS.EXCH.64 URZ, [UR8+0x10], UR4 ;  /* 0x00001004083f75b2 */ /* 0x0000220008000100 */
[----:B------:R0:W0:Y:S01]  /*0280*/  SYNCS.EXCH.64 URZ, [UR8+0x30], UR6 ;  /* 0x00003006083f75b2 */ /* 0x0000220008000100 */
[----:B------:R0:W0:Y:S01]  /*0290*/  SYNCS.EXCH.64 URZ, [UR8+0x18], UR4 ;  /* 0x00001804083f75b2 */ /* 0x0000220008000100 */
[----:B------:R0:W0:Y:S01]  /*02a0*/  SYNCS.EXCH.64 URZ, [UR8+0x38], UR6 ;  /* 0x00003806083f75b2 */ /* 0x0000220008000100 */
[----:B------:R-:W-:Y:S01]  /*02b0*/  NOP ;  /* 0x0000000000007918 */ /* 0x000fe20000000000 */
.L_x_2:
[----:B------:R-:W-:Y:S01]  /*02c0*/  SHF.R.S32.HI R7, RZ, 0x1f, R18 ;  /* 0x0000001fff077819 */ /* 0x000fe20000011412 */
[----:B------:R-:W5:Y:S01]  /*02d0*/  SHFL.IDX PT, R0, R0, RZ, 0x1f ;  /* 0x00001fff00007589 */ /* 0x000f6200000e0000 */
[----:B0-----:R-:W0:Y:S01]  /*02e0*/  S2UR UR8, SR_CTAID.X ;  /* 0x00000000000879c3 */ /* 0x001e220000002500 */
[----:B------:R-:W-:Y:S02]  /*02f0*/  ELECT P0, URZ, PT ;  /* 0x00000000003f782f */ /* 0x000fe40003800000 */
[----:B------:R-:W-:Y:S01]  /*0300*/  LEA.HI R7, R7, R18, RZ, 0x7 ;  /* 0x0000001207077211 */ /* 0x000fe200078f38ff */
[----:B------:R-:W1:Y:S01]  /*0310*/  S2R R4, SR_CTAID.Y ;  /* 0x0000000000047919 */ /* 0x000e620000002600 */
[----:B------:R-:W-:Y:S01]  /*0320*/  ULDC UR4, c[0x0][0x154] ;  /* 0x0000550000047ab9 */ /* 0x000fe20000000800 */
[----:B------:R-:W-:Y:S01]  /*0330*/  NOP ;  /* 0x0000000000007918 */ /* 0x000fe20000000000 */
[----:B------:R-:W-:Y:S01]  /*0340*/  LOP3.LUT R7, R7, 0xffffff80, RZ, 0xc0, !PT ;  /* 0xffffff8007077812 */ /* 0x000fe200078ec0ff */
[----:B------:R-:W-:Y:S01]  /*0350*/  NOP ;  /* 0x0000000000007918 */ /* 0x000fe20000000000 */
[----:B------:R-:W2:Y:S03]  /*0360*/  LDC R13, c[0x0][0x140] ;  /* 0x00005000ff0d7b82 */ /* 0x000ea60000000800 */
[----:B------:R-:W-:-:S05]  /*0370*/  IMAD.IADD R7, R18, 0x1, -R7 ;  /* 0x0000000112077824 */ /* 0x000fca00078e0a07 */
[----:B------:R-:W-:Y:S01]  /*0380*/  SHF.R.S32.HI R6, RZ, 0x1f, R7 ;  /* 0x0000001fff067819 */ /* 0x000fe20000011407 */
[----:B------:R-:W3:Y:S01]  /*0390*/  LDC R10, c[0x0][0x144] ;  /* 0x00005100ff0a7b82 */ /* 0x000ee20000000800 */
[----:B------:R-:W-:Y:S02]  /*03a0*/  LOP3.LUT P2, RZ, R7, 0x7, RZ, 0xc0, !PT ;  /* 0x0000000707ff7812 */ /* 0x000fe4000784c0ff */
[----:B------:R-:W-:Y:S02]  /*03b0*/  LEA.HI R6, R6, R7, RZ, 0x3 ;  /* 0x0000000706067211 */ /* 0x000fe400078f18ff */
[----:B-----5:R-:W-:Y:S02]  /*03c0*/  ISETP.NE.OR P0, PT, R0, RZ, !P0 ;  /* 0x000000ff0000720c */ /* 0x020fe40004705670 */
[--C-:B------:R-:W-:Y:S02]  /*03d0*/  SHF.R.S32.HI R0, RZ, 0x3, R6.reuse ;  /* 0x00000003ff007819 */ /* 0x100fe40000011406 */
[----:B------:R-:W-:-:S02]  /*03e0*/  SHF.R.S32.HI R9, RZ, 0x1f, R6 ;  /* 0x0000001fff097819 */ /* 0x000fc40000011406 */
[----:B------:R-:W-:Y:S02]  /*03f0*/  SHF.R.S32.HI R6, RZ, 0x1f, R3 ;  /* 0x0000001fff067819 */ /* 0x000fe40000011403 */
[----:B------:R-:W-:Y:S02]  /*0400*/  LEA.HI R9, R9, R0, RZ, 0x2 ;  /* 0x0000000009097211 */ /* 0x000fe400078f10ff */
[----:B------:R-:W-:Y:S02]  /*0410*/  LEA.HI R6, R6, R3, RZ, 0x2 ;  /* 0x0000000306067211 */ /* 0x000fe400078f10ff */
[----:B-1----:R-:W-:Y:S01]  /*0420*/  I2FP.F32.U32 R8, R4 ;  /* 0x0000000400087245 */ /* 0x002fe20000201000 */
[----:B------:R-:W-:Y:S01]  /*0430*/  VOTEU.ALL UP0, P0 ;  /* 0x00000000003f7886 */ /* 0x000fe20000000000 */
[----:B------:R-:W-:Y:S01]  /*0440*/  LOP3.LUT R6, R6, 0x3ffffffc, RZ, 0xc0, !PT ;  /* 0x3ffffffc06067812 */ /* 0x000fe200078ec0ff */
[----:B------:R-:W-:Y:S01]  /*0450*/  VOTEU.ALL UP1, P0 ;  /* 0x00000000003f7886 */ /* 0x000fe20000020000 */
[----:B------:R-:W-:Y:S01]  /*0460*/  LOP3.LUT R9, R9, 0xfffffffc, RZ, 0xc0, !PT ;  /* 0xfffffffc09097812 */ /* 0x000fe200078ec0ff */
[----:B------:R-:W-:Y:S01]  /*0470*/  FMUL R12, R8, UR4 ;  /* 0x00000004080c7c20 */ /* 0x000fe20008400000 */
[----:B------:R-:W1:Y:S01]  /*0480*/  @!UP0 S2UR UR7, SR_CgaCtaId ;  /* 0x00000000000789c3 */ /* 0x000e620000008800 */
[----:B------:R-:W-:Y:S01]  /*0490*/  IMAD.IADD R11, R3, 0x1, -R6 ;  /* 0x00000001030b7824 */ /* 0x000fe200078e0a06 */
[----:B0-----:R-:W-:Y:S01]  /*04a0*/  I2FP.F32.U32 R6, UR8 ;  /* 0x0000000800067c45 */ /* 0x001fe20008201000 */
[----:B------:R-:W-:Y:S01]  /*04b0*/  IMAD.IADD R0, R0, 0x1, -R9 ;  /* 0x0000000100007824 */ /* 0x000fe200078e0a09 */
[----:B------:R-:W-:Y:S01]  /*04c0*/  ULDC UR4, c[0x0][0x150] ;  /* 0x0000540000047ab9 */ /* 0x000fe20000000800 */
[----:B------:R-:W0:Y:S01]  /*04d0*/  F2I.U32.TRUNC.NTZ R12, R12 ;  /* 0x0000000c000c7305 */ /* 0x000e22000020f000 */
[----:B------:R-:W-:Y:S01]  /*04e0*/  SHF.R.S32.HI R3, RZ, 0x1f, R2 ;  /* 0x0000001fff037819 */ /* 0x000fe20000011402 */
[----:B------:R-:W-:Y:S01]  /*04f0*/  FMUL R8, R6, UR4 ;  /* 0x0000000406087c20 */ /* 0x000fe20008400000 */
[----:B------:R-:W5:Y:S01]  /*0500*/  LDC R9, c[0x0][0x148] ;  /* 0x00005200ff097b82 */ /* 0x000f620000000800 */
[----:B------:R-:W-:Y:S01]  /*0510*/  IMAD R11, R11, 0x4, R0 ;  /* 0x000000040b0b7824 */ /* 0x000fe200078e0200 */
[----:B------:R-:W-:Y:S01]  /*0520*/  LEA.HI R3, R3, R2, RZ, 0x2 ;  /* 0x0000000203037211 */ /* 0x000fe200078f10ff */
[----:B------:R-:W-:Y:S01]  /*0530*/  UMOV UR4, 0x20 ;  /* 0x0000002000047882 */ /* 0x000fe20000000000 */
[----:B------:R-:W-:Y:S01]  /*0540*/  @!UP0 UMOV UR6, 0x400 ;  /* 0x0000040000068882 */ /* 0x000fe20000000000 */
[----:B------:R-:W4:Y:S01]  /*0550*/  F2I.U32.TRUNC.NTZ R8, R8 ;  /* 0x0000000800087305 */ /* 0x000f22000020f000 */
[----:B------:R-:W-:Y:S01]  /*0560*/  LOP3.LUT R3, R3, 0xfffffffc, RZ, 0xc0, !PT ;  /* 0xfffffffc03037812 */ /* 0x000fe200078ec0ff */
[----:B------:R-:W-:Y:S01]  /*0570*/  IMAD.SHL.U32 R6, R11, 0x4, RZ ;  /* 0x000000040b067824 */ /* 0x000fe200078e00ff */
[----:B------:R-:W-:-:S04]  /*0580*/  @!UP0 UIADD3 UR4, -UR4, 0x100000, URZ ;  /* 0x0010000004048890 */ /* 0x000fc8000fffe13f */
[----:B------:R-:W-:Y:S02]  /*0590*/  @!UP0 USHF.L.U32 UR5, UR4, 0xb, URZ ;  /* 0x0000000b04058899 */ /* 0x000fe4000800063f */
[----:B------:R-:W-:Y:S01]  /*05a0*/  @!UP0 USHF.L.U32 UR4, UR4, 0x1, URZ ;  /* 0x0000000104048899 */ /* 0x000fe2000800063f */
[----:B--2---:R-:W-:Y:S01]  /*05b0*/  ISETP.EQ.U32.AND P3, PT, R13, 0x1, PT ;  /* 0x000000010d00780c */ /* 0x004fe20003f62070 */
[----:B------:R-:W-:Y:S01]  /*05c0*/  IMAD.IADD R0, R2, 0x1, -R3 ;  /* 0x0000000102007824 */ /* 0x000fe200078e0a03 */
[----:B------:R-:W-:Y:S01]  /*05d0*/  LOP3.LUT R23, R11, 0xc, R6, 0x78, !PT ;  /* 0x0000000c0b177812 */ /* 0x000fe200078e7806 */
[----:B0-----:R-:W-:Y:S01]  /*05e0*/  IMAD.MOV R14, RZ, RZ, -R12 ;  /* 0x000000ffff0e7224 */ /* 0x001fe200078e0a0c */
[----:B-1----:R-:W-:Y:S02]  /*05f0*/  @!UP0 ULEA UR6, UR7, UR6, 0x18 ;  /* 0x0000000607068291 */ /* 0x002fe4000f8ec03f */
[C---:B------:R-:W-:Y:S01]  /*0600*/  ISETP.NE.AND P1, PT, R0.reuse, 0x3, PT ;  /* 0x000000030000780c */ /* 0x040fe20003f25270 */
[----:B------:R-:W-:Y:S01]  /*0610*/  VOTEU.ALL UP0, P0 ;  /* 0x00000000003f7886 */ /* 0x000fe20000000000 */
[----:B------:R-:W-:Y:S01]  /*0620*/  ISETP.LT.U32.AND P0, PT, R23, 0x2, !P2 ;  /* 0x000000021700780c */ /* 0x000fe20005701070 */
[----:B----4-:R-:W-:Y:S01]  /*0630*/  IMAD.MOV R3, RZ, RZ, -R8 ;  /* 0x000000ffff037224 */ /* 0x010fe200078e0a08 */
[----:B------:R-:W-:Y:S01]  /*0640*/  ISETP.EQ.OR P1, PT, R0, RZ, !P1 ;  /* 0x000000ff0000720c */ /* 0x000fe20004f22670 */
[C---:B------:R-:W-:Y:S01]  /*0650*/  VIADD R8, R5.reuse, 0xffffffff ;  /* 0xffffffff05087836 */ /* 0x040fe20000000000 */
[----:B------:R-:W-:Y:S01]  /*0660*/  ISETP.NE.AND P2, PT, R5, RZ, PT ;  /* 0x000000ff0500720c */ /* 0x000fe20003f45270 */
[----:B-----5:R-:W-:Y:S01]  /*0670*/  IMAD R2, R9, R14, R4 ;  /* 0x0000000e09027224 */ /* 0x020fe200078e0204 */
[----:B------:R-:W-:Y:S01]  /*0680*/  ISETP.EQ.AND P1, PT, R5, RZ, P1 ;  /* 0x000000ff0500720c */ /* 0x000fe20000f22270 */
[----:B---3--:R-:W-:Y:S01]  /*0690*/  IMAD R3, R10, R3, UR8 ;  /* 0x000000080a037e24 */ /* 0x008fe2000f8e0203 */
[----:B------:R-:W-:Y:S01]  /*06a0*/  ISETP.GE.U32.AND P5, PT, R8, 0x2, PT ;  /* 0x000000020800780c */ /* 0x000fe20003fa6070 */
[----:B------:R-:W0:Y:S02]  /*06b0*/  FENCE.VIEW.ASYNC.S ;  /* 0x00000000000073c6 */ /* 0x000e240000000000 */
[----:B0-----:R0:W1:Y:S01]  /*06c0*/  @!UP0 SYNCS.EXCH.64 URZ, [UR6+0x50], UR4 ;  /* 0x00005004063f85b2 */ /* 0x0010620008000100 */
[----:B------:R-:W-:-:S02]  /*06d0*/  ISETP.NE.AND P4, PT, R2, R23, PT ;  /* 0x000000170200720c */ /* 0x000fc40003f85270 */
[----:B------:R-:W-:Y:S02]  /*06e0*/  SEL R19, RZ, 0x1, !P1 ;  /* 0x00000001ff137807 */ /* 0x000fe40004800000 */
[----:B------:R-:W-:Y:S02]  /*06f0*/  ISETP.EQ.OR P4, PT, R3, RZ, !P4 ;  /* 0x000000ff0300720c */ /* 0x000fe40006782670 */
[----:B------:R-:W-:Y:S02]  /*0700*/  SEL R19, R19, 0x2, P5 ;  /* 0x0000000213137807 */ /* 0x000fe40002800000 */
[----:B------:R-:W-:-:S04]  /*0710*/  PLOP3.LUT P0, PT, P0, P4, PT, 0x80, 0x0 ;  /* 0x000000000000781c */ /* 0x000fc80000709070 */
[----:B------:R-:W-:Y:S01]  /*0720*/  P2R R157, PR, RZ, 0x1 ;  /* 0x00000001ff9d7803 */ /* 0x000fe20000000000 */
[----:B------:R0:W2:Y:S01]  /*0730*/  @!UP1 SYNCS.EXCH.64 URZ, [UR6+0x58], UR4 ;  /* 0x00005804063f95b2 */ /* 0x0000a20008000100 */
[----:B------:R-:W-:Y:S01]  /*0740*/  NOP ;  /* 0x0000000000007918 */ /* 0x000fe20000000000 */
[----:B------:R-:W-:Y:S06]  /*0750*/  @!P3 BRA `(.L_x_3) ;  /* 0x000000000008b947 */ /* 0x000fec0003800000 */
[----:B-12---:R-:W-:Y:S01]  /*0760*/  UCGABAR_ARV ;  /* 0x00000000000079c7 */ /* 0x006fe20008000000 */
[----:B------:R-:W-:Y:S05]  /*0770*/  BRA `(.L_x_4) ;  /* 0x0000000000047947 */ /* 0x000fea0003800000 */
.L_x_3:
[----:B-12---:R-:W-:Y:S01]  /*0780*/  NOP ;  /* 0x0000000000007918 */ /* 0x006fe20000000000 */
.L_x_4:
[----:B------:R-:W1:Y:S01]  /*0790*/  LDC R2, c[0x0][0x65c] ;  /* 0x00019700ff027b82 */ /* 0x000e620000000800 */
[----:B------:R-:W-:Y:S02]  /*07a0*/  IMAD.U32 R6, RZ, RZ, UR8 ;  /* 0x00000008ff067e24 */ /* 0x000fe4000f8e00ff */
[----:B------:R-:W-:Y:S01]  /*07b0*/  IMAD.MOV.U32 R7, RZ, RZ, RZ ;  /* 0x000000ffff077224 */ /* 0x000fe200078e00ff */
[----:B-1----:R-:W-:-:S04]  /*07c0*/  ISETP.NE.AND P1, PT, R2, 0x1, PT ;  /* 0x000000010200780c */ /* 0x002fc80003f25270 */
[----:B------:R-:W-:-:S09]  /*07d0*/  P2R R5, PR, RZ, 0x2 ;  /* 0x00000002ff057803 */ /* 0x000fd20000000000 */
[----:B------:R-:W1:Y:S01]  /*07e0*/  @P1 LDC R17, c[0x0][0x10] ;  /* 0x00000400ff111b82 */ /* 0x000e620000000800 */
[----:B------:R-:W-:Y:S02]  /*07f0*/  @P1 IMAD.MOV.U32 R5, RZ, RZ, RZ ;  /* 0x000000ffff051224 */ /* 0x000fe400078e00ff */
[----:B------:R-:W-:-:S05]  /*0800*/  @P1 IMAD.MOV.U32 R13, RZ, RZ, RZ ;  /* 0x000000ffff0d1224 */ /* 0x000fca00078e00ff */
[----:B------:R-:W2:Y:S01]  /*0810*/  @!P1 LDC R11, c[0x0][0xc] ;  /* 0x00000300ff0b9b82 */ /* 0x000ea20000000800 */
[----:B-1----:R-:W-:-:S04]  /*0820*/  @P1 IMAD.WIDE.U32 R16, R17, UR8, R4 ;  /* 0x0000000811101c25 */ /* 0x002fc8000f8e0004 */
[----:B------:R-:W-:Y:S02]  /*0830*/  @P1 IMAD.IADD R17, R17, 0x1, R13 ;  /* 0x0000000111111824 */ /* 0x000fe400078e020d */
[----:B--2---:R-:W-:-:S04]  /*0840*/  @!P1 IMAD.WIDE.U32 R6, R4, R11, R6 ;  /* 0x0000000b04069225 */ /* 0x004fc800078e0006 */
[----:B------:R-:W-:Y:S02]  /*0850*/  @!P1 IMAD.MOV.U32 R16, RZ, RZ, R6 ;  /* 0x000000ffff109224 */ /* 0x000fe400078e0006 */
[----:B------:R-:W-:Y:S01]  /*0860*/  @!P1 IMAD.MOV.U32 R17, RZ, RZ, R7 ;  /* 0x000000ffff119224 */ /* 0x000fe200078e0007 */
[----:B------:R-:W-:Y:S06]  /*0870*/  @!P3 BRA `(.L_x_5) ;  /* 0x00000000000cb947 */ /* 0x000fec0003800000 */
[----:B------:R-:W-:Y:S01]  /*0880*/  UCGABAR_WAIT ;  /* 0x0000000000007dc7 */ /* 0x000fe20008000000 */
[----:B------:R-:W-:Y:S01]  /*0890*/  CCTL.IVALL ;  /* 0x00000000ff00798f */ /* 0x000fe20002000000 */
[----:B------:R-:W-:Y:S05]  /*08a0*/  BRA `(.L_x_6) ;  /* 0x0000000000047947 */ /* 0x000fea0003800000 */
.L_x_5:
[----:B------:R-:W-:Y:S06]  /*08b0*/  BAR.SYNC.DEFER_BLOCKING 0x0 ;  /* 0x0000000000007b1d */ /* 0x000fec0000010000 */
.L_x_6:
[----:B------:R-:W-:Y:S05]  /*08c0*/  @!P2 BRA `(.L_x_7) ;  /* 0x000000800014a947 */ /* 0x000fea0003800000 */
[----:B------:R-:W-:-:S13]  /*08d0*/  ISETP.GT.U32.AND P0, PT, R8, 0x1, PT ;  /* 0x000000010800780c */ /* 0x000fda0003f04070 */
[----:B0-----:R-:W-:Y:S05]  /*08e0*/  @P0 EXIT ;  /* 0x000000000000094d */ /* 0x001fea0003800000 */
[----:B------:R-:W-:Y:S01]  /*08f0*/  ULDC.64 UR4, c[0x0][0x650] ;  /* 0x0001940000047ab9 */ /* 0x000fe20000000a00 */
[----:B------:R-:W-:Y:S01]  /*0900*/  PRMT R0, RZ, 0x7610, R0 ;  /* 0x00007610ff007816 */ /* 0x000fe20000000000 */
[----:B------:R-:W-:Y:S01]  /*0910*/  IMAD.MOV.U32 R153, RZ, RZ, -0x1 ;  /* 0xffffffffff997424 */ /* 0x000fe200078e00ff */
[----:B------:R-:W-:Y:S01]  /*0920*/  ISETP.GE.U32.AND P0, PT, R16, UR4, PT ;  /* 0x0000000410007c0c */ /* 0x000fe2000bf06070 */
[----:B------:R-:W-:Y:S02]  /*0930*/  IMAD.MOV.U32 R152, RZ, RZ, -0x1 ;  /* 0xffffffffff987424 */ /* 0x000fe400078e00ff */
[----:B------:R-:W-:Y:S01]  /*0940*/  IMAD.MOV.U32 R22, RZ, RZ, -0x1 ;  /* 0xffffffffff167424 */ /* 0x000fe200078e00ff */
[----:B------:R-:W-:-:S13]  /*0950*/  ISETP.GE.U32.AND.EX P0, PT, R17, UR5, PT, P0 ;  /* 0x0000000511007c0c */ /* 0x000fda000bf06100 */
[----:B------:R-:W-:Y:S05]  /*0960*/  @P0 BRA `(.L_x_8) ;  /* 0x00000004002c0947 */ /* 0x000fea0003800000 */
[----:B------:R-:W0:Y:S01]  /*0970*/  LDC.64 R20, c[0x0][0x628] ;  /* 0x00018a00ff147b82 */ /* 0x000e220000000a00 */
[----:B------:R-:W-:Y:S02]  /*0980*/  IMAD.MOV.U32 R6, RZ, RZ, R16 ;  /* 0x000000ffff067224 */ /* 0x000fe400078e0010 */
[----:B------:R-:W-:-:S05]  /*0990*/  IMAD.MOV.U32 R7, RZ, RZ, R17 ;  /* 0x000000ffff077224 */ /* 0x000fca00078e0011 */
[----:B------:R-:W1:Y:S08]  /*09a0*/  LDC R0, c[0x0][0x630] ;  /* 0x00018c00ff007b82 */ /* 0x000e700000000800 */
[----:B------:R-:W2:Y:S01]  /*09b0*/  LDC.64 R24, c[0x0][0x620] ;  /* 0x00018800ff187b82 */ /* 0x000ea20000000a00 */
[----:B0-----:R-:W-:-:S04]  /*09c0*/  ISETP.NE.U32.AND P0, PT, R20, RZ, PT ;  /* 0x000000ff1400720c */ /* 0x001fc80003f05070 */
[----:B------:R-:W-:-:S13]  /*09d0*/  ISETP.NE.AND.EX P0, PT, R21, RZ, PT, P0 ;  /* 0x000000ff1500720c */ /* 0x000fda0003f05300 */
[----:B-12---:R-:W-:Y:S05]  /*09e0*/  @!P0 BRA `(.L_x_9) ;  /* 0x0000000000288947 */ /* 0x006fea0003800000 */
[----:B------:R-:W0:Y:S02]  /*09f0*/  LDC R13, c[0x0][0x634] ;  /* 0x00018d00ff0d7b82 */ /* 0x000e240000000800 */
[----:B0-----:R-:W-:-:S05]  /*0a00*/  IADD3 R13, P0, R16, R13, RZ ;  /* 0x0000000d100d7210 */ /* 0x001fca0007f1e0ff */
[----:B------:R-:W-:-:S04]  /*0a10*/  IMAD.X R15, RZ, RZ, R17, P0 ;  /* 0x000000ffff0f7224 */ /* 0x000fc800000e0611 */
[----:B------:R-:W-:-:S04]  /*0a20*/  IMAD.WIDE.U32 R6, R15, R20, RZ ;  /* 0x000000140f067225 */ /* 0x000fc800078e00ff */
[----:B------:R-:W-:-:S04]  /*0a30*/  IMAD.WIDE.U32 R10, P0, R13, R21, R6 ;  /* 0x000000150d0a7225 */ /* 0x000fc80007800006 */
[----:B------:R-:W-:-:S04]  /*0a40*/  IMAD.WIDE.U32 R6, R13, R20, RZ ;  /* 0x000000140d067225 */ /* 0x000fc800078e00ff */
[----:B------:R-:W-:Y:S01]  /*0a50*/  IMAD.X R13, RZ, RZ, RZ, P0 ;  /* 0x000000ffff0d7224 */ /* 0x000fe200000e06ff */
[----:B------:R-:W-:Y:S01]  /*0a60*/  IADD3 RZ, P0, R7, R10, RZ ;  /* 0x0000000a07ff7210 */ /* 0x000fe20007f1e0ff */
[----:B------:R-:W-:-:S04]  /*0a70*/  IMAD.MOV.U32 R12, RZ, RZ, R11 ;  /* 0x000000ffff0c7224 */ /* 0x000fc800078e000b */
[----:B------:R-:W-:-:S08]  /*0a80*/  IMAD.WIDE.U32.X R6, R15, R21, R12, P0 ;  /* 0x000000150f067225 */ /* 0x000fd000000e040c */
.L_x_9:
[----:B------:R-:W0:Y:S01]  /*0a90*/  LDC.64 R20, c[0x0][0x640] ;  /* 0x00019000ff147b82 */ /* 0x000e220000000a00 */
[--C-:B------:R-:W-:Y:S01]  /*0aa0*/  SHF.R.U64 R27, R6, R0, R7.reuse ;  /* 0x00000000061b7219 */ /* 0x100fe20000001207 */
[----:B------:R-:W-:Y:S01]  /*0ab0*/  IMAD R28, R9, R14, R4 ;  /* 0x0000000e091c7224 */ /* 0x000fe200078e0204 */
[----:B------:R-:W-:Y:S02]  /*0ac0*/  SHF.R.U32.HI R0, RZ, R0, R7 ;  /* 0x00000000ff007219 */ /* 0x000fe40000011607 */
[----:B------:R-:W-:-:S03]  /*0ad0*/  IADD3 R5, P0, RZ, -R27, RZ ;  /* 0x8000001bff057210 */ /* 0x000fc60007f1e0ff */
[----:B------:R-:W1:Y:S02]  /*0ae0*/  LDC R8, c[0x0][0x618] ;  /* 0x00018600ff087b82 */ /* 0x000e640000000800 */
[----:B------:R-:W-:-:S04]  /*0af0*/  IMAD.X R7, RZ, RZ, ~R0, P0 ;  /* 0x000000ffff077224 */ /* 0x000fc800000e0e00 */
[-C--:B------:R-:W-:Y:S02]  /*0b00*/  IMAD R0, R7, R24.reuse, RZ ;  /* 0x0000001807007224 */ /* 0x080fe400078e02ff */
[----:B------:R-:W2:Y:S01]  /*0b10*/  LDC R11, c[0x0][0x608] ;  /* 0x00018200ff0b7b82 */ /* 0x000ea20000000800 */
[----:B------:R-:W-:-:S04]  /*0b20*/  IMAD.WIDE.U32 R6, R5, R24, R16 ;  /* 0x0000001805067225 */ /* 0x000fc800078e0010 */
[----:B------:R-:W-:Y:S02]  /*0b30*/  IMAD R5, R5, R25, R0 ;  /* 0x0000001905057224 */ /* 0x000fe400078e0200 */
[----:B------:R-:W-:Y:S01]  /*0b40*/  IMAD.MOV.U32 R25, RZ, RZ, 0x1 ;  /* 0x00000001ff197424 */ /* 0x000fe200078e00ff */
[----:B------:R-:W3:Y:S01]  /*0b50*/  LDC R12, c[0x0][0x658] ;  /* 0x00019600ff0c7b82 */ /* 0x000ee20000000800 */
[----:B0-----:R-:W-:Y:S01]  /*0b60*/  ISETP.NE.U32.AND P0, PT, R20, RZ, PT ;  /* 0x000000ff1400720c */ /* 0x001fe20003f05070 */
[----:B------:R-:W-:Y:S02]  /*0b70*/  IMAD.IADD R5, R7, 0x1, R5 ;  /* 0x0000000107057824 */ /* 0x000fe400078e0205 */
[----:B------:R-:W-:Y:S01]  /*0b80*/  IMAD.MOV.U32 R7, RZ, RZ, -0x1 ;  /* 0xffffffffff077424 */ /* 0x000fe200078e00ff */
[----:B------:R-:W-:-:S03]  /*0b90*/  ISETP.NE.AND.EX P0, PT, R21, RZ, PT, P0 ;  /* 0x000000ff1500720c */ /* 0x000fc60003f05300 */
[----:B------:R-:W0:Y:S01]  /*0ba0*/  LDC R15, c[0x0][0x600] ;  /* 0x00018000ff0f7b82 */ /* 0x000e220000000800 */
[-CC-:B-1----:R-:W-:Y:S02]  /*0bb0*/  SHF.R.U64 R13, R6, R8.reuse, R5.reuse ;  /* 0x00000008060d7219 */ /* 0x182fe40000001205 */
[----:B------:R-:W-:-:S05]  /*0bc0*/  SHF.R.U32.HI R0, RZ, R8, R5 ;  /* 0x00000008ff007219 */ /* 0x000fca0000011605 */
[----:B------:R-:W1:Y:S01]  /*0bd0*/  LDC R22, c[0x0][0x648] ;  /* 0x00019200ff167b82 */ /* 0x000e620000000800 */
[-CC-:B--2---:R-:W-:Y:S02]  /*0be0*/  SHF.R.U64 R29, R13, R11.reuse, R0.reuse ;  /* 0x0000000b0d1d7219 */ /* 0x184fe40000001200 */
[----:B------:R-:W-:-:S05]  /*0bf0*/  SHF.R.U32.HI R5, RZ, R11, R0 ;  /* 0x0000000bff057219 */ /* 0x000fca0000011600 */
[----:B------:R-:W2:Y:S01]  /*0c00*/  LDC R24, c[0x0][0x638] ;  /* 0x00018e00ff187b82 */ /* 0x000ea20000000800 */
[-CC-:B---3--:R-:W-:Y:S02]  /*0c10*/  SHF.R.U64 R14, R29, R12.reuse, R5.reuse ;  /* 0x0000000c1d0e7219 */ /* 0x188fe40000001205 */
[-C--:B------:R-:W-:Y:S02]  /*0c20*/  SHF.L.U32 R0, R7, R12.reuse, RZ ;  /* 0x0000000c07007219 */ /* 0x080fe400000006ff */
[----:B------:R-:W-:Y:S01]  /*0c30*/  SHF.R.U32.HI R5, RZ, R12, R5 ;  /* 0x0000000cff057219 */ /* 0x000fe20000011605 */
[----:B------:R-:W-:Y:S01]  /*0c40*/  IMAD.MOV.U32 R4, RZ, RZ, R14 ;  /* 0x000000ffff047224 */ /* 0x000fe200078e000e */
[----:B------:R-:W-:Y:S01]  /*0c50*/  LOP3.LUT R10, RZ, R0, RZ, 0x33, !PT ;  /* 0x00000000ff0a7212 */ /* 0x000fe200078e33ff */
[----:B------:R-:W3:Y:S01]  /*0c60*/  LDC R26, c[0x0][0x610] ;  /* 0x00018400ff1a7b82 */ /* 0x000ee20000000800 */
[----:B------:R-:W-:Y:S05]  /*0c70*/  @!P0 BRA `(.L_x_10) ;  /* 0x0000000000288947 */ /* 0x000fea0003800000 */
[----:B------:R-:W4:Y:S02]  /*0c80*/  LDC R9, c[0x0][0x64c] ;  /* 0x00019300ff097b82 */ /* 0x000f240000000800 */
[----:B----4-:R-:W-:-:S05]  /*0c90*/  IADD3 R9, P0, R14, R9, RZ ;  /* 0x000000090e097210 */ /* 0x010fca0007f1e0ff */
        /* <DEDUP_REMOVED lines=8> */
.L_x_10:
[----:B-1----:R-:W-:Y:S01]  /*0d20*/  SHF.R.U64 R4, R4, R22, R5 ;  /* 0x0000001604047219 */ /* 0x002fe20000001205 */
[----:B0-----:R-:W-:Y:S01]  /*0d30*/  VIADD R6, R15, 0xffffffff ;  /* 0xffffffff0f067836 */ /* 0x001fe20000000000 */
[----:B------:R-:W-:Y:S01]  /*0d40*/  SHF.L.U32 R0, R25, R12, RZ ;  /* 0x0000000c19007219 */ /* 0x000fe200000006ff */
[----:B------:R-:W-:Y:S01]  /*0d50*/  IMAD.MOV.U32 R22, RZ, RZ, R27 ;  /* 0x000000ffff167224 */ /* 0x000fe200078e001b */
[----:B------:R-:W-:Y:S01]  /*0d60*/  LOP3.LUT R5, R29, R10, RZ, 0xc0, !PT ;  /* 0x0000000a1d057212 */ /* 0x000fe200078ec0ff */
[----:B------:R-:W-:Y:S01]  /*0d70*/  IMAD.MOV R7, RZ, RZ, -R4 ;  /* 0x000000ffff077224 */ /* 0x000fe200078e0a04 */
[----:B------:R-:W-:Y:S02]  /*0d80*/  SEL R3, R3, R28, !P1 ;  /* 0x0000001c03037207 */ /* 0x000fe40004800000 */
[----:B------:R-:W-:Y:S01]  /*0d90*/  LOP3.LUT R6, R13, R6, RZ, 0xc0, !PT ;  /* 0x000000060d067212 */ /* 0x000fe200078ec0ff */
[----:B------:R-:W-:Y:S02]  /*0da0*/  IMAD R4, R0, R4, R5 ;  /* 0x0000000400047224 */ /* 0x000fe400078e0205 */
[----:B--2---:R-:W-:-:S02]  /*0db0*/  IMAD R0, R7, R24, R14 ;  /* 0x0000001807007224 */ /* 0x004fc400078e020e */
[----:B---3--:R-:W-:Y:S02]  /*0dc0*/  IMAD R3, R4, R26, R3 ;  /* 0x0000001a04037224 */ /* 0x008fe400078e0203 */
[----:B------:R-:W-:Y:S02]  /*0dd0*/  IMAD.MOV.U32 R5, RZ, RZ, 0x1 ;  /* 0x00000001ff057424 */ /* 0x000fe400078e00ff */
[----:B------:R-:W-:-:S03]  /*0de0*/  IMAD R4, R0, R15, R6 ;  /* 0x0000000f00047224 */ /* 0x000fc600078e0206 */
[----:B------:R-:W-:Y:S02]  /*0df0*/  PRMT R0, R5, 0x7610, R0 ;  /* 0x0000761005007816 */ /* 0x000fe40000000000 */
[----:B------:R-:W-:Y:S02]  /*0e00*/  SEL R152, R4, R3, !P1 ;  /* 0x0000000304987207 */ /* 0x000fe40004800000 */
[----:B------:R-:W-:-:S07]  /*0e10*/  SEL R153, R3, R4, !P1 ;  /* 0x0000000403997207 */ /* 0x000fce0004800000 */
.L_x_8:
[----:B------:R-:W-:-:S08]  /*0e20*/  NOP ;  /* 0x0000000000007918 */ /* 0x000fd00000000000 */
[----:B------:R-:W0:Y:S02]  /*0e30*/  USETMAXREG.TRY_ALLOC.CTAPOOL UP0, 0xe8 ;  /* 0x000000e8000079c8 */ /* 0x000e240008000600 */
[----:B0-----:R-:W-:-:S13]  /*0e40*/  PLOP3.LUT P0, PT, PT, PT, UP0, 0x80, 0x0 ;  /* 0x000000000000781c */ /* 0x001fda0003f0f008 */
[----:B------:R-:W-:Y:S05]  /*0e50*/  @!P0 BRA `(.L_x_8) ;  /* 0xfffffffc00f08947 */ /* 0x000fea000383ffff */
[----:B------:R-:W-:Y:S01]  /*0e60*/  ULDC.64 UR4, c[0x0][0x598] ;  /* 0x0001660000047ab9 */ /* 0x000fe20000000a00 */
[----:B------:R-:W-:Y:S01]  /*0e70*/  ULDC.64 UR36, c[0x0][0x208] ;  /* 0x0000820000247ab9 */ /* 0x000fe20000000a00 */
[----:B------:R-:W-:-:S04]  /*0e80*/  ISETP.NE.U32.AND P0, PT, RZ, UR4, PT ;  /* 0x00000004ff007c0c */ /* 0x000fc8000bf05070 */
[----:B------:R-:W-:-:S13]  /*0e90*/  ISETP.NE.AND.EX P0, PT, RZ, UR5, PT, P0 ;  /* 0x00000005ff007c0c */ /* 0x000fda000bf05300 */
[----:B------:R-:W-:Y:S05]  /*0ea0*/  @!P0 BRA `(.L_x_11) ;  /* 0x00000000001c8947 */ /* 0x000fea0003800000 */
[----:B------:R-:W0:Y:S02]  /*0eb0*/  LDC.64 R4, c[0x0][0x598] ;  /* 0x00016600ff047b82 */ /* 0x000e240000000a00 */
[----:B0-----:R-:W2:Y:S02]  /*0ec0*/  LDG.E.64 R4, desc[UR36][R4.64] ;  /* 0x0000002404047981 */ /* 0x001ea4000c1e1b00 */
[----:B--2---:R-:W-:-:S04]  /*0ed0*/  ISETP.NE.U32.AND P0, PT, R4, RZ, PT ;  /* 0x000000ff0400720c */ /* 0x004fc80003f05070 */
[----:B------:R-:W-:-:S13]  /*0ee0*/  ISETP.NE.AND.EX P0, PT, R5, RZ, PT, P0 ;  /* 0x000000ff0500720c */ /* 0x000fda0003f05300 */
[----:B------:R-:W-:Y:S05]  /*0ef0*/  @!P0 BRA `(.L_x_11) ;  /* 0x0000000000088947 */ /* 0x000fea0003800000 */
[----:B------:R0:W5:Y:S01]  /*0f00*/  LD.E R154, desc[UR36][R4.64] ;  /* 0x00000024049a7980 */ /* 0x000162000c101900 */
[----:B------:R-:W-:Y:S05]  /*0f10*/  BRA `(.L_x_12) ;  /* 0x0000000000247947 */ /* 0x000fea0003800000 */
.L_x_11:
[----:B------:R-:W-:Y:S02]  /*0f20*/  ULDC.64 UR4, c[0x0][0x588] ;  /* 0x0001620000047ab9 */ /* 0x000fe40000000a00 */
[----:B------:R-:W-:-:S04]  /*0f30*/  ISETP.NE.U32.AND P0, PT, RZ, UR4, PT ;  /* 0x00000004ff007c0c */ /* 0x000fc8000bf05070 */
[----:B------:R-:W-:-:S13]  /*0f40*/  ISETP.NE.AND.EX P0, PT, RZ, UR5, PT, P0 ;  /* 0x00000005ff007c0c */ /* 0x000fda000bf05300 */
[----:B------:R-:W-:Y:S05]  /*0f50*/  @!P0 BRA `(.L_x_13) ;  /* 0x00000000000c8947 */ /* 0x000fea0003800000 */
[----:B------:R-:W0:Y:S02]  /*0f60*/  LDC.64 R154, c[0x0][0x588] ;  /* 0x00016200ff9a7b82 */ /* 0x000e240000000a00 */
[----:B0-----:R1:W5:Y:S01]  /*0f70*/  LDG.E R154, desc[UR36][R154.64] ;  /* 0x000000249a9a7981 */ /* 0x001362000c1e1900 */
[----:B------:R-:W-:Y:S05]  /*0f80*/  BRA `(.L_x_12) ;  /* 0x0000000000087947 */ /* 0x000fea0003800000 */
.L_x_13:
[----:B------:R-:W-:Y:S02]  /*0f90*/  ULDC UR4, c[0x0][0x580] ;  /* 0x0001600000047ab9 */ /* 0x000fe40000000800 */
[----:B------:R-:W-:-:S07]  /*0fa0*/  IMAD.U32 R154, RZ, RZ, UR4 ;  /* 0x00000004ff9a7e24 */ /* 0x000fce000f8e00ff */
.L_x_12:
[----:B------:R-:W-:Y:S02]  /*0fb0*/  ULDC.64 UR4, c[0x0][0x5a0] ;  /* 0x0001680000047ab9 */ /* 0x000fe40000000a00 */
[----:B------:R-:W-:-:S04]  /*0fc0*/  ISETP.NE.U32.AND P0, PT, RZ, UR4, PT ;  /* 0x00000004ff007c0c */ /* 0x000fc8000bf05070 */
[----:B------:R-:W-:-:S13]  /*0fd0*/  ISETP.NE.AND.EX P0, PT, RZ, UR5, PT, P0 ;  /* 0x00000005ff007c0c */ /* 0x000fda000bf05300 */
[----:B------:R-:W-:Y:S05]  /*0fe0*/  @!P0 BRA `(.L_x_14) ;  /* 0x00000000001c8947 */ /* 0x000fea0003800000 */
[----:B0-----:R-:W0:Y:S02]  /*0ff0*/  LDC.64 R4, c[0x0][0x5a0] ;  /* 0x00016800ff047b82 */ /* 0x001e240000000a00 */
[----:B0-----:R-:W2:Y:S02]  /*1000*/  LDG.E.64 R4, desc[UR36][R4.64] ;  /* 0x0000002404047981 */ /* 0x001ea4000c1e1b00 */
[----:B--2---:R-:W-:-:S04]  /*1010*/  ISETP.NE.U32.AND P0, PT, R4, RZ, PT ;  /* 0x000000ff0400720c */ /* 0x004fc80003f05070 */
[----:B------:R-:W-:-:S13]  /*1020*/  ISETP.NE.AND.EX P0, PT, R5, RZ, PT, P0 ;  /* 0x000000ff0500720c */ /* 0x000fda0003f05300 */
[----:B------:R-:W-:Y:S05]  /*1030*/  @!P0 BRA `(.L_x_14) ;  /* 0x0000000000088947 */ /* 0x000fea0003800000 */
[----:B-1----:R0:W5:Y:S01]  /*1040*/  LD.E R155, desc[UR36][R4.64] ;  /* 0x00000024049b7980 */ /* 0x002162000c101900 */
[----:B------:R-:W-:Y:S05]  /*1050*/  BRA `(.L_x_15) ;  /* 0x0000000000247947 */ /* 0x000fea0003800000 */
.L_x_14:
[----:B------:R-:W-:Y:S02]  /*1060*/  ULDC.64 UR4, c[0x0][0x590] ;  /* 0x0001640000047ab9 */ /* 0x000fe40000000a00 */
[----:B------:R-:W-:-:S04]  /*1070*/  ISETP.NE.U32.AND P0, PT, RZ, UR4, PT ;  /* 0x00000004ff007c0c */ /* 0x000fc8000bf05070 */
[----:B------:R-:W-:-:S13]  /*1080*/  ISETP.NE.AND.EX P0, PT, RZ, UR5, PT, P0 ;  /* 0x00000005ff007c0c */ /* 0x000fda000bf05300 */
[----:B------:R-:W-:Y:S05]  /*1090*/  @!P0 BRA `(.L_x_16) ;  /* 0x00000000000c8947 */ /* 0x000fea0003800000 */
[----:B0-----:R-:W1:Y:S02]  /*10a0*/  LDC.64 R4, c[0x0][0x590] ;  /* 0x00016400ff047b82 */ /* 0x001e640000000a00 */
[----:B-1----:R1:W5:Y:S01]  /*10b0*/  LDG.E R155, desc[UR36][R4.64] ;  /* 0x00000024049b7981 */ /* 0x002362000c1e1900 */
[----:B------:R-:W-:Y:S05]  /*10c0*/  BRA `(.L_x_15) ;  /* 0x0000000000087947 */ /* 0x000fea0003800000 */
.L_x_16:
[----:B------:R-:W-:Y:S02]  /*10d0*/  ULDC UR4, c[0x0][0x584] ;  /* 0x0001610000047ab9 */ /* 0x000fe40000000800 */
[----:B-1----:R-:W-:-:S07]  /*10e0*/  IMAD.U32 R155, RZ, RZ, UR4 ;  /* 0x00000004ff9b7e24 */ /* 0x002fce000f8e00ff */
.L_x_15:
[----:B------:R-:W-:-:S13]  /*10f0*/  LOP3.LUT P0, RZ, R0, 0xff, RZ, 0xc0, !PT ;  /* 0x000000ff00ff7812 */ /* 0x000fda000780c0ff */
[----:B------:R-:W-:Y:S05]  /*1100*/  @!P0 EXIT ;  /* 0x000000000000894d */ /* 0x000fea0003800000 */
[----:B------:R-:W-:Y:S01]  /*1110*/  ULDC UR4, c[0x0][0x28c] ;  /* 0x0000a30000047ab9 */ /* 0x000fe20000000800 */
[----:B------:R-:W-:Y:S01]  /*1120*/  UMOV UR38, URZ ;  /* 0x0000003f00267c82 */ /* 0x000fe20008000000 */
[----:B------:R-:W-:Y:S01]  /*1130*/  UIADD3 UR4, UR4, 0x7f, URZ ;  /* 0x0000007f04047890 */ /* 0x000fe2000fffe03f */
[----:B------:R-:W-:-:S03]  /*1140*/  UMOV UR39, URZ ;  /* 0x0000003f00277c82 */ /* 0x000fc60008000000 */
[----:B------:R-:W-:-:S04]  /*1150*/  USHF.R.S32.HI UR5, URZ, 0x1f, UR4 ;  /* 0x0000001f3f057899 */ /* 0x000fc80008011404 */
[----:B------:R-:W-:-:S04]  /*1160*/  ULEA.HI UR5, UR5, UR4, URZ, 0x7 ;  /* 0x0000000405057291 */ /* 0x000fc8000f8f383f */
[----:B------:R-:W-:-:S12]  /*1170*/  USHF.R.S32.HI UR40, URZ, 0x7, UR5 ;  /* 0x000000073f287899 */ /* 0x000fd80008011405 */
.L_x_294:
[----:B------:R-:W-:Y:S01]  /*1180*/  LOP3.LUT R0, R18, 0x80, RZ, 0xc0, !PT ;  /* 0x0000008012007812 */ /* 0x000fe200078ec0ff */
[----:B------:R-:W2:Y:S01]  /*1190*/  S2UR UR7, SR_CgaCtaId ;  /* 0x00000000000779c3 */ /* 0x000ea20000008800 */
[----:B------:R-:W-:Y:S02]  /*11a0*/  UMOV UR6, 0x400 ;  /* 0x0000040000067882 */ /* 0x000fe40000000000 */
[----:B------:R-:W-:-:S06]  /*11b0*/  SHF.R.U32.HI R0, RZ, 0x7, R0 ;  /* 0x00000007ff007819 */ /* 0x000fcc0000011600 */
[----:B---3--:R-:W3:Y:S01]  /*11c0*/  SHFL.IDX PT, R0, R0, RZ, 0x1f ;  /* 0x00001fff00007589 */ /* 0x008ee200000e0000 */
[----:B--2---:R-:W-:Y:S01]  /*11d0*/  ULEA UR6, UR7, UR6, 0x18 ;  /* 0x0000000607067291 */ /* 0x004fe2000f8ec03f */
[----:B---3--:R-:W-:-:S13]  /*11e0*/  R2UR UR4, R0 ;  /* 0x00000000000472ca */ /* 0x008fda00000e0000 */
[----:B------:R-:W-:-:S04]  /*11f0*/  ULEA.HI UR5, UR4, UR4, URZ, 0x1 ;  /* 0x0000000404057291 */ /* 0x000fc8000f8f083f */
[----:B------:R-:W-:-:S04]  /*1200*/  ULOP3.LUT UR5, UR5, 0x7fffe, URZ, 0xc0, !UPT ;  /* 0x0007fffe05057892 */ /* 0x000fc8000f8ec03f */
[----:B------:R-:W-:-:S03]  /*1210*/  UIADD3 UR5, UR4, -UR5, URZ ;  /* 0x8000000504057290 */ /* 0x000fc6000fffe03f */
[----:B------:R-:W-:Y:S01]  /*1220*/  ULDC UR4, c[0x0][0x28c] ;  /* 0x0000a30000047ab9 */ /* 0x000fe20000000800 */
[----:B------:R-:W-:Y:S01]  /*1230*/  ULEA UR5, UR5, UR6, 0xd ;  /* 0x0000000605057291 */ /* 0x000fe2000f8e683f */
[----:B------:R-:W-:-:S03]  /*1240*/  ISETP.LT.AND P0, PT, RZ, UR4, PT ;  /* 0x00000004ff007c0c */ /* 0x000fc6000bf01270 */
[----:B------:R-:W-:-:S04]  /*1250*/  UIADD3 UR5, UR5, 0x100, URZ ;  /* 0x0000010005057890 */ /* 0x000fc8000fffe03f */
[----:B------:R-:W-:-:S04]  /*1260*/  USHF.R.U32.HI UR5, URZ, 0x4, UR5 ;  /* 0x000000043f057899 */ /* 0x000fc80008011605 */
[----:B------:R-:W-:Y:S02]  /*1270*/  ULOP3.LUT UR41, UR5, 0x3fff, URZ, 0xc0, !UPT ;  /* 0x00003fff05297892 */ /* 0x000fe4000f8ec03f */
[----:B0-----:R-:W-:Y:S10]  /*1280*/  @P0 BRA `(.L_x_17) ;  /* 0x0000000000400947 */ /* 0x001ff40003800000 */
[----:B------:R-:W-:Y:S01]  /*1290*/  MOV R0, 0x0 ;  /* 0x0000000000007802 */ /* 0x000fe20000000f00 */
[----:B------:R-:W-:Y:S01]  /*12a0*/  ULDC.64 UR4, c[0x4][0x68] ;  /* 0x01001a0000047ab9 */ /* 0x000fe20000000a00 */
[----:B------:R-:W-:Y:S01]  /*12b0*/  ULDC.64 UR6, c[0x4][0x8] ;  /* 0x0100020000067ab9 */ /* 0x000fe20000000a00 */
[----:B01----:R-:W-:Y:S01]  /*12c0*/  IMAD.U32 R4, RZ, RZ, UR4 ;  /* 0x00000004ff047e24 */ /* 0x003fe2000f8e00ff */
[----:B------:R0:W1:Y:S01]  /*12d0*/  LDC.64 R14, c[0x4][R0] ;  /* 0x01000000000e7b82 */ /* 0x0000620000000a00 */
[----:B------:R-:W-:Y:S01]  /*12e0*/  IMAD.U32 R5, RZ, RZ, UR5 ;  /* 0x00000005ff057e24 */ /* 0x000fe2000f8e00ff */
[----:B------:R-:W-:Y:S01]  /*12f0*/  ULDC.64 UR4, c[0x4][0x70] ;  /* 0x01001c0000047ab9 */ /* 0x000fe20000000a00 */
[----:B------:R-:W-:Y:S02]  /*1300*/  IMAD.U32 R10, RZ, RZ, UR6 ;  /* 0x00000006ff0a7e24 */ /* 0x000fe4000f8e00ff */
[----:B------:R-:W-:Y:S02]  /*1310*/  IMAD.U32 R6, RZ, RZ, UR4 ;  /* 0x00000004ff067e24 */ /* 0x000fe4000f8e00ff */
[----:B------:R-:W-:-:S02]  /*1320*/  IMAD.U32 R7, RZ, RZ, UR5 ;  /* 0x00000005ff077e24 */ /* 0x000fc4000f8e00ff */
[----:B------:R-:W-:Y:S02]  /*1330*/  IMAD.U32 R11, RZ, RZ, UR7 ;  /* 0x00000007ff0b7e24 */ /* 0x000fe4000f8e00ff */
[----:B------:R-:W-:Y:S02]  /*1340*/  IMAD.MOV.U32 R8, RZ, RZ, 0x1e1 ;  /* 0x000001e1ff087424 */ /* 0x000fe400078e00ff */
[----:B------:R-:W-:Y:S02]  /*1350*/  IMAD.MOV.U32 R12, RZ, RZ, 0x1 ;  /* 0x00000001ff0c7424 */ /* 0x000fe400078e00ff */
[----:B0-----:R-:W-:-:S07]  /*1360*/  IMAD.MOV.U32 R13, RZ, RZ, RZ ;  /* 0x000000ffff0d7224 */ /* 0x001fce00078e00ff */
[----:B------:R-:W-:-:S07]  /*1370*/  LEPC R20, `(.L_x_17) ;  /* 0x000000001014794e */ /* 0x000fce0000000000 */
[----:B-1---5:R-:W-:Y:S05]  /*1380*/  CALL.ABS.NOINC R14 ;  /* 0x000000000e007343 */ /* 0x022fea0003c00000 */
.L_x_17:
[----:B------:R-:W-:-:S04]  /*1390*/  LOP3.LUT R0, R19, 0x1, RZ, 0xfc, !PT ;  /* 0x0000000113007812 */ /* 0x000fc800078efcff */
[----:B------:R-:W-:-:S13]  /*13a0*/  ISETP.NE.AND P0, PT, R0, 0x3, PT ;  /* 0x000000030000780c */ /* 0x000fda0003f05270 */
[----:B------:R-:W-:Y:S05]  /*13b0*/  @!P0 BRA `(.L_x_18) ;  /* 0x0000000000048947 */ /* 0x000fea0003800000 */
[----:B------:R-:W-:Y:S01]  /*13c0*/  BPT.TRAP 0x1 ;  /* 0x000000040000795c */ /* 0x000fe20000300000 */
.L_x_18:
[----:B------:R-:W2:Y:S01]  /*13d0*/  S2UR UR5, SR_CgaCtaId ;  /* 0x00000000000579c3 */ /* 0x000ea20000008800 */
[----:B------:R-:W-:Y:S01]  /*13e0*/  UMOV UR4, 0x400 ;  /* 0x0000040000047882 */ /* 0x000fe20000000000 */
[----:B------:R-:W-:Y:S02]  /*13f0*/  IMAD.U32 R0, RZ, RZ, UR38 ;  /* 0x00000026ff007e24 */ /* 0x000fe4000f8e00ff */
[----:B------:R-:W-:-:S03]  /*1400*/  IMAD.U32 R3, RZ, RZ, UR39 ;  /* 0x00000027ff037e24 */ /* 0x000fc6000f8e00ff */
[----:B------:R-:W-:Y:S01]  /*1410*/  SHF.L.U32 R0, R0, 0x1f, RZ ;  /* 0x0000001f00007819 */ /* 0x000fe200000006ff */
[----:B--2---:R-:W-:-:S06]  /*1420*/  ULEA UR4, UR5, UR4, 0x18 ;  /* 0x0000000405047291 */ /* 0x004fcc000f8ec03f */
[----:B------:R-:W-:-:S04]  /*1430*/  IMAD.U32 R6, RZ, RZ, UR4 ;  /* 0x00000004ff067e24 */ /* 0x000fc8000f8e00ff */
[----:B------:R-:W-:-:S04]  /*1440*/  IMAD R3, R3, 0x8, R6 ;  /* 0x0000000803037824 */ /* 0x000fc800078e0206 */
[----:B------:R2:W3:Y:S01]  /*1450*/  SYNCS.PHASECHK.TRANS64.TRYWAIT P1, [R3+URZ], R0 ;  /* 0x00000000030075a7 */ /* 0x0004e2000802017f */
[----:B------:R-:W-:Y:S05]  /*1460*/  @!P0 BRA `(.L_x_19) ;  /* 0x0000000000048947 */ /* 0x000fea0003800000 */
[----:B------:R-:W-:Y:S01]  /*1470*/  BPT.TRAP 0x1 ;  /* 0x000000040000795c */ /* 0x000fe20000300000 */
.L_x_19:
[----:B---3--:R-:W-:Y:S05]  /*1480*/  @P1 BRA `(.L_x_20) ;  /* 0x0000000000081947 */ /* 0x008fea0003800000 */
[----:B------:R-:W3:Y:S02]  /*1490*/  SYNCS.PHASECHK.TRANS64.TRYWAIT P1, [R3+URZ], R0 ;  /* 0x00000000030075a7 */ /* 0x000ee4000802017f */
[----:B---3--:R-:W-:Y:S05]  /*14a0*/  @!P1 BRA `(.L_x_21) ;  /* 0x00000088008c9947 */ /* 0x008fea0003800000 */
.L_x_20:
[----:B------:R-:W-:-:S04]  /*14b0*/  UISETP.LT.AND UP0, UPT, UR40, 0x1, UPT ;  /* 0x000000012800788c */ /* 0x000fc8000bf01270 */
[----:B------:R-:W-:-:S06]  /*14c0*/  USEL UR4, UR40, 0x1, UP0 ;  /* 0x0000000128047887 */ /* 0x000fcc0008000000 */
[----:B--23--:R-:W-:Y:S01]  /*14d0*/  IMAD.U32 R0, RZ, RZ, UR4 ;  /* 0x00000004ff007e24 */ /* 0x00cfe2000f8e00ff */
[----:B------:R-:W-:Y:S05]  /*14e0*/  WARPSYNC.ALL ;  /* 0x0000000000007948 */ /* 0x000fea0003800000 */
[----:B------:R-:W-:-:S04]  /*14f0*/  IADD3 R0, -R0, UR40, RZ ;  /* 0x0000002800007c10 */ /* 0x000fc8000fffe1ff */
[----:B------:R-:W-:Y:S02]  /*1500*/  ISETP.GE.AND P1, PT, R0, 0x1, PT ;  /* 0x000000010000780c */ /* 0x000fe40003f26270 */
[----:B------:R-:W-:Y:S01]  /*1510*/  R2UR UR4, R6 ;  /* 0x00000000060472ca */ /* 0x000fe200000e0000 */
[----:B------:R-:W-:Y:S01]  /*1520*/  WARPGROUP.ARRIVE ;  /* 0x00000000000079c5 */ /* 0x000fe20000000000 */
[----:B------:R-:W-:Y:S01]  /*1530*/  UMOV UR9, 0x40000040 ;  /* 0x4000004000097882 */ /* 0x000fe20000000000 */
[----:B------:R-:W-:-:S10]  /*1540*/  UMOV UR11, 0x40000040 ;  /* 0x40000040000b7882 */ /* 0x000fd40000000000 */
[----:B------:R-:W-:-:S04]  /*1550*/  UIADD3 UR4, UR4, 0x10100, URZ ;  /* 0x0001010004047890 */ /* 0x000fc8000fffe03f */
[----:B------:R-:W-:-:S04]  /*1560*/  USHF.R.U32.HI UR4, URZ, 0x4, UR4 ;  /* 0x000000043f047899 */ /* 0x000fc80008011604 */
[----:B------:R-:W-:Y:S02]  /*1570*/  ULOP3.LUT UR5, UR4, 0x3fff, URZ, 0xc0, !UPT ;  /* 0x00003fff04057892 */ /* 0x000fe4000f8ec03f */
[----:B------:R-:W-:Y:S02]  /*1580*/  ULOP3.LUT UR4, UR41, 0x10000, URZ, 0xfc, !UPT ;  /* 0x0001000029047892 */ /* 0x000fe4000f8efc3f */
[----:B------:R-:W-:Y:S02]  /*1590*/  ULOP3.LUT UR5, UR5, 0x10000, URZ, 0xfc, !UPT ;  /* 0x0001000005057892 */ /* 0x000fe4000f8efc3f */
[----:B------:R-:W-:Y:S02]  /*15a0*/  ULEA UR6, UR39, UR4, 0xa ;  /* 0x0000000427067291 */ /* 0x000fe4000f8e503f */
[----:B------:R-:W-:-:S05]  /*15b0*/  ULEA UR7, UR39, UR5, 0xb ;  /* 0x0000000527077291 */ /* 0x000fca000f8e583f */
[----:B------:R-:W-:Y:S02]  /*15c0*/  UMOV UR8, UR6 ;  /* 0x0000000600087c82 */ /* 0x000fe40008000000 */
[----:B------:R-:W-:Y:S02]  /*15d0*/  UMOV UR10, UR7 ;  /* 0x00000007000a7c82 */ /* 0x000fe40008000000 */
[----:B------:R-:W-:Y:S01]  /*15e0*/  IGMMA.64x256x32.S8.S8 R24, gdesc[UR8], RZ, !UPT, gsb0 ;  /* 0x06600000081879f1 */ /* 0x000fe2000c0410ff */
[----:B------:R-:W-:Y:S02]  /*15f0*/  UIADD3 UR8, UR6, 0x2, URZ ;  /* 0x0000000206087890 */ /* 0x000fe4000fffe03f */
[----:B------:R-:W-:Y:S01]  /*1600*/  UIADD3 UR10, UR7, 0x2, URZ ;  /* 0x00000002070a7890 */ /* 0x000fe2000fffe03f */
[----:B------:R-:W-:Y:S01]  /*1610*/  UMOV UR9, 0x40000040 ;  /* 0x4000004000097882 */ /* 0x000fe20000000000 */
[----:B------:R-:W-:Y:S01]  /*1620*/  UMOV UR11, 0x40000040 ;  /* 0x40000040000b7882 */ /* 0x000fe20000000000 */
[----:B------:R-:W-:-:S02]  /*1630*/  WARPGROUP.DEPBAR.LE gsb0, 0x0 ;  /* 0x00008000000079c5 */ /* 0x000fc40000010000 */
[----:B------:R-:W-:-:S06]  /*1640*/  WARPGROUP.ARRIVE ;  /* 0x00000000000079c5 */ /* 0x000fcc0000000000 */
[----:B------:R-:W-:Y:S01]  /*1650*/  IGMMA.64x256x32.S8.S8 R24, gdesc[UR8], R24, gsb0 ;  /* 0x06600000081879f1 */ /* 0x000fe20008041018 */
[----:B------:R-:W-:Y:S02]  /*1660*/  UIADD3 UR8, UR6, 0x4, URZ ;  /* 0x0000000406087890 */ /* 0x000fe4000fffe03f */
[----:B------:R-:W-:Y:S01]  /*1670*/  UIADD3 UR10, UR7, 0x4, URZ ;  /* 0x00000004070a7890 */ /* 0x000fe2000fffe03f */
[----:B------:R-:W-:Y:S01]  /*1680*/  UMOV UR9, 0x40000040 ;  /* 0x4000004000097882 */ /* 0x000fe20000000000 */
[----:B------:R-:W-:Y:S01]  /*1690*/  UMOV UR11, 0x40000040 ;  /* 0x40000040000b7882 */ /* 0x000fe20000000000 */
[----:B------:R-:W-:Y:S02]  /*16a0*/  WARPGROUP.DEPBAR.LE gsb0, 0x0 ;  /* 0x00008000000079c5 */ /* 0x000fe40000010000 */
        /* <DEDUP_REMOVED lines=8> */
[----:B------:R-:W-:Y:S03]  /*1730*/  IGMMA.64x256x32.S8.S8 R24, gdesc[UR8], R24, gsb0 ;  /* 0x06600000081879f1 */ /* 0x000fe60008041018 */
[----:B------:R-:W-:Y:S02]  /*1740*/  WARPGROUP.DEPBAR.LE gsb0, 0x0 ;  /* 0x00008000000079c5 */ /* 0x000fe40000010000 */
[----:B------:R-:W-:Y:S05]  /*1750*/  @!P1 BRA `(.L_x_22) ;  /* 0x0000000400249947 */ /* 0x000fea0003800000 */
[----:B------:R-:W-:Y:S02]  /*1760*/  UIADD3 UR6, UR39, 0x1, URZ ;  /* 0x0000000127067890 */ /* 0x000fe4000fffe03f */
[----:B------:R-:W-:Y:S02]  /*1770*/  IMAD.U32 R3, RZ, RZ, UR39 ;  /* 0x00000027ff037e24 */ /* 0x000fe4000f8e00ff */
[----:B------:R-:W-:-:S04]  /*1780*/  UISETP.NE.AND UP0, UPT, UR6, 0x4, UPT ;  /* 0x000000040600788c */ /* 0x000fc8000bf05270 */
[----:B------:R-:W-:Y:S02]  /*1790*/  USEL UR7, URZ, 0x1, UP0 ;  /* 0x000000013f077887 */ /* 0x000fe40008000000 */
[----:B------:R-:W-:Y:S02]  /*17a0*/  USEL UR6, UR6, URZ, UP0 ;  /* 0x0000003f06067287 */ /* 0x000fe40008000000 */
[----:B------:R-:W-:-:S06]  /*17b0*/  ULOP3.LUT UR7, UR38, UR7, URZ, 0x3c, !UPT ;  /* 0x0000000726077292 */ /* 0x000fcc000f8e3c3f */
[----:B------:R-:W-:-:S07]  /*17c0*/  IMAD.U32 R7, RZ, RZ, UR7 ;  /* 0x00000007ff077e24 */ /* 0x000fce000f8e00ff */
.L_x_29:
[----:B------:R-:W-:Y:S05]  /*17d0*/  @!P0 BRA `(.L_x_23) ;  /* 0x0000000000048947 */ /* 0x000fea0003800000 */
[----:B------:R-:W-:Y:S01]  /*17e0*/  BPT.TRAP 0x1 ;  /* 0x000000040000795c */ /* 0x000fe20000300000 */
.L_x_23:
[----:B------:R-:W2:Y:S01]  /*17f0*/  S2UR UR8, SR_CgaCtaId ;  /* 0x00000000000879c3 */ /* 0x000ea20000008800 */
[----:B------:R-:W-:Y:S01]  /*1800*/  UMOV UR7, 0x400 ;  /* 0x0000040000077882 */ /* 0x000fe20000000000 */
[----:B01----:R-:W-:Y:S01]  /*1810*/  IMAD.U32 R5, RZ, RZ, UR6 ;  /* 0x00000006ff057e24 */ /* 0x003fe2000f8e00ff */
[----:B------:R-:W-:Y:S01]  /*1820*/  SHF.L.U32 R4, R7, 0x1f, RZ ;  /* 0x0000001f07047819 */ /* 0x000fe200000006ff */
[----:B--2---:R-:W-:-:S06]  /*1830*/  ULEA UR7, UR8, UR7, 0x18 ;  /* 0x0000000708077291 */ /* 0x004fcc000f8ec03f */
[----:B------:R-:W-:-:S04]  /*1840*/  IMAD.U32 R6, RZ, RZ, UR7 ;  /* 0x00000007ff067e24 */ /* 0x000fc8000f8e00ff */
[----:B------:R-:W-:-:S04]  /*1850*/  IMAD R5, R5, 0x8, R6 ;  /* 0x0000000805057824 */ /* 0x000fc800078e0206 */
[----:B------:R0:W1:Y:S01]  /*1860*/  SYNCS.PHASECHK.TRANS64.TRYWAIT P1, [R5+URZ], R4 ;  /* 0x00000004050075a7 */ /* 0x000062000802017f */
[----:B------:R-:W-:Y:S05]  /*1870*/  @!P0 BRA `(.L_x_24) ;  /* 0x0000000000048947 */ /* 0x000fea0003800000 */
[----:B------:R-:W-:Y:S01]  /*1880*/  BPT.TRAP 0x1 ;  /* 0x000000040000795c */ /* 0x000fe20000300000 */
.L_x_24:
[----:B-1----:R-:W-:Y:S05]  /*1890*/  @P1 BRA `(.L_x_25) ;  /* 0x0000000000081947 */ /* 0x002fea0003800000 */
[----:B------:R-:W1:Y:S02]  /*18a0*/  SYNCS.PHASECHK.TRANS64.TRYWAIT P1, [R5+URZ], R4 ;  /* 0x00000004050075a7 */ /* 0x000e64000802017f */
[----:B-1----:R-:W-:Y:S05]  /*18b0*/  @!P1 BRA `(.L_x_26) ;  /* 0x00000084009c9947 */ /* 0x002fea0003800000 */
.L_x_25:
[----:B------:R-:W-:Y:S01]  /*18c0*/  ULEA UR7, UR6, UR4, 0xa ;  /* 0x0000000406077291 */ /* 0x000fe2000f8e503f */
[----:B------:R-:W-:Y:S01]  /*18d0*/  WARPGROUP.ARRIVE ;  /* 0x00000000000079c5 */ /* 0x000fe20000000000 */
[----:B------:R-:W-:Y:S01]  /*18e0*/  ULEA UR12, UR6, UR5, 0xb ;  /* 0x00000005060c7291 */ /* 0x000fe2000f8e583f */
[----:B------:R-:W-:Y:S01]  /*18f0*/  UMOV UR9, 0x40000040 ;  /* 0x4000004000097882 */ /* 0x000fe20000000000 */
[----:B------:R-:W-:-:S03]  /*1900*/  UMOV UR11, 0x40000040 ;  /* 0x40000040000b7882 */ /* 0x000fc60000000000 */
[----:B------:R-:W-:Y:S02]  /*1910*/  UMOV UR8, UR7 ;  /* 0x0000000700087c82 */ /* 0x000fe40008000000 */
[----:B------:R-:W-:Y:S02]  /*1920*/  UMOV UR10, UR12 ;  /* 0x0000000c000a7c82 */ /* 0x000fe40008000000 */
[----:B------:R-:W-:Y:S01]  /*1930*/  IGMMA.64x256x32.S8.S8 R24, gdesc[UR8], R24, gsb0 ;  /* 0x06600000081879f1 */ /* 0x000fe20008041018 */
        /* <DEDUP_REMOVED lines=23> */
[----:B------:R-:W-:Y:S01]  /*1ab0*/  BPT.TRAP 0x1 ;  /* 0x000000040000795c */ /* 0x000fe20000300000 */
.L_x_27:
[----:B------:R-:W-:-:S13]  /*1ac0*/  ISETP.NE.AND P1, PT, R157, RZ, PT ;  /* 0x000000ff9d00720c */ /* 0x000fda0003f25270 */
[----:B01----:R-:W-:-:S04]  /*1ad0*/  @P1 IMAD R4, R3, 0x8, R6 ;  /* 0x0000000803041824 */ /* 0x003fc800078e0206 */
[----:B------:R-:W-:-:S05]  /*1ae0*/  @P1 VIADD R4, R4, 0x20 ;  /* 0x0000002004041836 */ /* 0x000fca0000000000 */
[----:B------:R-:W-:-:S04]  /*1af0*/  @P1 PRMT R4, R23, 0x654, R4 ;  /* 0x0000065417041816 */ /* 0x000fc80000000004 */
[----:B------:R0:W-:Y:S01]  /*1b00*/  @P1 SYNCS.ARRIVE.TRANS64.RED.A1T0 RZ, [R4+URZ], RZ ;  /* 0x000000ff04ff19a7 */ /* 0x0001e2000810043f */
[----:B------:R-:W-:-:S13]  /*1b10*/  ISETP.GT.U32.AND P1, PT, R19, 0x1, PT ;  /* 0x000000011300780c */ /* 0x000fda0003f24070 */
[----:B0-----:R-:W-:Y:S05]  /*1b20*/  @P1 BRA `(.L_x_28) ;  /* 0x0000000000041947 */ /* 0x001fea0003800000 */
[----:B------:R-:W-:Y:S01]  /*1b30*/  BPT.TRAP 0x1 ;  /* 0x000000040000795c */ /* 0x000fe20000300000 */
.L_x_28:
[----:B------:R-:W-:Y:S01]  /*1b40*/  UIADD3 UR6, UR6, 0x1, URZ ;  /* 0x0000000106067890 */ /* 0x000fe2000fffe03f */
[C---:B------:R-:W-:Y:S01]  /*1b50*/  ISETP.GT.AND P2, PT, R0.reuse, 0x1, PT ;  /* 0x000000010000780c */ /* 0x040fe20003f44270 */
[----:B------:R-:W-:Y:S02]  /*1b60*/  VIADD R3, R3, 0x1 ;  /* 0x0000000103037836 */ /* 0x000fe40000000000 */
[----:B------:R-:W-:Y:S01]  /*1b70*/  UISETP.NE.AND UP0, UPT, UR6, 0x4, UPT ;  /* 0x000000040600788c */ /* 0x000fe2000bf05270 */
[----:B------:R-:W-:Y:S02]  /*1b80*/  VIADD R0, R0, 0xffffffff ;  /* 0xffffffff00007836 */ /* 0x000fe40000000000 */
[C---:B------:R-:W-:Y:S01]  /*1b90*/  ISETP.NE.AND P1, PT, R3.reuse, 0x4, PT ;  /* 0x000000040300780c */ /* 0x040fe20003f25270 */
[----:B------:R-:W-:Y:S02]  /*1ba0*/  USEL UR7, URZ, 0x1, UP0 ;  /* 0x000000013f077887 */ /* 0x000fe40008000000 */
[----:B------:R-:W-:Y:S01]  /*1bb0*/  USEL UR6, UR6, URZ, UP0 ;  /* 0x0000003f06067287 */ /* 0x000fe20008000000 */
[----:B------:R-:W-:-:S03]  /*1bc0*/  SEL R3, R3, RZ, P1 ;  /* 0x000000ff03037207 */ /* 0x000fc60000800000 */
[----:B------:R-:W-:Y:S01]  /*1bd0*/  LOP3.LUT R7, R7, UR7, RZ, 0x3c, !PT ;  /* 0x0000000707077c12 */ /* 0x000fe2000f8e3cff */
[----:B------:R-:W-:Y:S07]  /*1be0*/  @P2 BRA `(.L_x_29) ;  /* 0xfffffff800f82947 */ /* 0x000fee000383ffff */
.L_x_22:
[----:B------:R-:W2:Y:S02]  /*1bf0*/  LDC R0, c[0x0][0x28c] ;  /* 0x0000a300ff007b82 */ /* 0x000ea40000000800 */
[----:B--2---:R-:W-:-:S13]  /*1c00*/  ISETP.GE.AND P1, PT, R0, 0x1, PT ;  /* 0x000000010000780c */ /* 0x004fda0003f26270 */
[----:B------:R-:W-:Y:S05]  /*1c10*/  @!P1 BRA `(.L_x_30) ;  /* 0x0000000000409947 */ /* 0x000fea0003800000 */
[----:B------:R-:W-:Y:S05]  /*1c20*/  @!P0 BRA `(.L_x_31) ;  /* 0x0000000000048947 */ /* 0x000fea0003800000 */
[----:B------:R-:W-:Y:S01]  /*1c30*/  BPT.TRAP 0x1 ;  /* 0x000000040000795c */ /* 0x000fe20000300000 */
.L_x_31:
[----:B------:R-:W-:Y:S01]  /*1c40*/  ISETP.NE.AND P0, PT, R157, RZ, PT ;  /* 0x000000ff9d00720c */ /* 0x000fe20003f05270 */
[----:B------:R-:W-:-:S12]  /*1c50*/  UISETP.LT.AND UP1, UPT, UR40, 0x1, UPT ;  /* 0x000000012800788c */ /* 0x000fd8000bf21270 */
[----:B------:R-:W-:-:S05]  /*1c60*/  VOTEU.ANY UP0, P0 ;  /* 0x00000000003f7886 */ /* 0x000fca0000000100 */
[----:B------:R-:W-:-:S04]  /*1c70*/  @UP0 USEL UR4, UR40, 0x1, UP1 ;  /* 0x0000000128040887 */ /* 0x000fc80008800000 */
[----:B------:R-:W-:-:S06]  /*1c80*/  @UP0 UIADD3 UR4, UR39, UR40, -UR4 ;  /* 0x0000002827040290 */ /* 0x000fcc000fffe804 */
[----:B------:R-:W-:-:S04]  /*1c90*/  IMAD.U32 R0, RZ, RZ, UR4 ;  /* 0x00000004ff007e24 */ /* 0x000fc8000f8e00ff */
[----:B------:R-:W-:-:S05]  /*1ca0*/  @P0 IMAD.SHL.U32 R0, R0, 0x8, RZ ;  /* 0x0000000800000824 */ /* 0x000fca00078e00ff */
[----:B------:R-:W-:-:S04]  /*1cb0*/  @P0 LOP3.LUT R0, R0, 0x18, RZ, 0xc0, !PT ;  /* 0x0000001800000812 */ /* 0x000fc800078ec0ff */
[----:B------:R-:W-:-:S04]  /*1cc0*/  @P0 IADD3 R0, R6, 0x20, R0 ;  /* 0x0000002006000810 */ /* 0x000fc80007ffe000 */
[----:B------:R-:W-:-:S04]  /*1cd0*/  @P0 PRMT R0, R23, 0x654, R0 ;  /* 0x0000065417000816 */ /* 0x000fc80000000000 */
[----:B------:R2:W-:Y:S01]  /*1ce0*/  @P0 SYNCS.ARRIVE.TRANS64.RED.A1T0 RZ, [R0+URZ], RZ ;  /* 0x000000ff00ff09a7 */ /* 0x0005e2000810043f */
[----:B------:R-:W-:-:S13]  /*1cf0*/  ISETP.GT.U32.AND P0, PT, R19, 0x1, PT ;  /* 0x000000011300780c */ /* 0x000fda0003f04070 */
[----:B--2---:R-:W-:Y:S05]  /*1d00*/  @P0 BRA `(.L_x_30) ;  /* 0x0000000000040947 */ /* 0x004fea0003800000 */
[----:B------:R-:W-:Y:S01]  /*1d10*/  BPT.TRAP 0x1 ;  /* 0x000000040000795c */ /* 0x000fe20000300000 */
.L_x_30:
[----:B------:R-:W2:Y:S01]  /*1d20*/  LDC R13, c[0x0][0x288] ;  /* 0x0000a200ff0d7b82 */ /* 0x000ea20000000800 */
[--C-:B------:R-:W-:Y:S01]  /*1d30*/  SHF.R.U32.HI R0, RZ, 0x2, R18.reuse ;  /* 0x00000002ff007819 */ /* 0x100fe20000011612 */
[----:B------:R-:W-:Y:S01]  /*1d40*/  UIADD3 UR39, UR40, UR39, URZ ;  /* 0x0000002728277290 */ /* 0x000fe2000fffe03f */
[----:B01----:R-:W-:Y:S01]  /*1d50*/  SHF.R.U32.HI R5, RZ, 0x7, R18 ;  /* 0x00000007ff057819 */ /* 0x003fe20000011612 */
[----:B------:R-:W-:Y:S01]  /*1d60*/  ULDC UR8, c[0x0][0x284] ;  /* 0x0000a10000087ab9 */ /* 0x000fe20000000800 */
[----:B------:R-:W-:Y:S01]  /*1d70*/  LOP3.LUT R4, R18, 0x60, RZ, 0xc0, !PT ;  /* 0x0000006012047812 */ /* 0x000fe200078ec0ff */
[----:B------:R-:W-:Y:S01]  /*1d80*/  USHF.R.U32.HI UR4, URZ, 0x2, UR39 ;  /* 0x000000023f047899 */ /* 0x000fe20008011627 */
[----:B------:R-:W-:Y:S01]  /*1d90*/  LOP3.LUT R3, R0, 0x7, RZ, 0xc0, !PT ;  /* 0x0000000700037812 */ /* 0x000fe200078ec0ff */
[----:B------:R-:W-:Y:S01]  /*1da0*/  UISETP.GT.U32.AND UP1, UPT, UR39, 0x3, UPT ;  /* 0x000000032700788c */ /* 0x000fe2000bf24070 */
[----:B------:R-:W-:Y:S01]  /*1db0*/  LOP3.LUT R0, R5, 0x1, RZ, 0xc0, !PT ;  /* 0x0000000105007812 */ /* 0x000fe200078ec0ff */
[----:B------:R-:W-:Y:S01]  /*1dc0*/  ULOP3.LUT UR4, UR4, 0x1, URZ, 0xc0, !UPT ;  /* 0x0000000104047892 */ /* 0x000fe2000f8ec03f */
[----:B------:R-:W-:Y:S01]  /*1dd0*/  SHF.R.U32.HI R6, RZ, 0x1, R4 ;  /* 0x00000001ff067819 */ /* 0x000fe20000011604 */
[----:B------:R-:W-:Y:S01]  /*1de0*/  IMAD.SHL.U32 R4, R18, 0x2, RZ ;  /* 0x0000000212047824 */ /* 0x000fe200078e00ff */
[----:B------:R-:W-:Y:S01]  /*1df0*/  SHF.R.S32.HI R14, RZ, 0x1f, R22 ;  /* 0x0000001fff0e7819 */ /* 0x000fe20000011416 */
[----:B------:R-:W-:Y:S01]  /*1e00*/  IMAD.SHL.U32 R8, R0, 0x40, RZ ;  /* 0x0000004000087824 */ /* 0x000fe200078e00ff */
[--C-:B------:R-:W-:Y:S01]  /*1e10*/  IADD3 R5, RZ, -R6, -R3.reuse ;  /* 0x80000006ff057210 */ /* 0x100fe20007ffe803 */
[----:B------:R-:W-:Y:S01]  /*1e20*/  UISETP.NE.U32.AND UP0, UPT, UR4, 0x1, UPT ;  /* 0x000000010400788c */ /* 0x000fe2000bf05070 */
[----:B------:R-:W-:Y:S01]  /*1e30*/  LOP3.LUT R9, R4, 0x6, RZ, 0xc0, !PT ;  /* 0x0000000604097812 */ /* 0x000fe200078ec0ff */
[----:B------:R-:W-:Y:S01]  /*1e40*/  ULDC.64 UR6, c[0x0][0x5d0] ;  /* 0x0001740000067ab9 */ /* 0x000fe20000000a00 */
[----:B------:R-:W-:Y:S01]  /*1e50*/  LOP3.LUT R3, R8, 0x40, R3, 0xe2, !PT ;  /* 0x0000004008037812 */ /* 0x000fe200078ee203 */
[----:B------:R-:W-:Y:S01]  /*1e60*/  IMAD R7, R0, -0x40, R5 ;  /* 0xffffffc000077824 */ /* 0x000fe200078e0205 */
[----:B------:R-:W-:Y:S01]  /*1e70*/  LOP3.LUT R0, R18, 0x3, RZ, 0xc0, !PT ;  /* 0x0000000312007812 */ /* 0x000fe200078ec0ff */
[----:B------:R-:W-:Y:S01]  /*1e80*/  UISETP.LT.U32.AND UP1, UPT, UR40, 0x4, UP1 ;  /* 0x000000042800788c */ /* 0x000fe20008f21070 */
[----:B------:R-:W-:Y:S01]  /*1e90*/  PRMT R8, R9, 0x6540, R152 ;  /* 0x0000654009087816 */ /* 0x000fe20000000098 */
[----:B------:R-:W-:Y:S01]  /*1ea0*/  IMAD.SHL.U32 R152, R152, 0x100, RZ ;  /* 0x0000010098987824 */ /* 0x000fe200078e00ff */
[----:B------:R-:W-:Y:S01]  /*1eb0*/  UISETP.GT.U32.AND UP0, UPT, UR40, 0x3, !UP0 ;  /* 0x000000032800788c */ /* 0x000fe2000c704070 */
[----:B--2---:R-:W-:Y:S01]  /*1ec0*/  IMAD R11, R0, -0x2, R13 ;  /* 0xfffffffe000b7824 */ /* 0x004fe200078e020d */
[--C-:B------:R-:W-:Y:S01]  /*1ed0*/  SHF.R.S32.HI R9, RZ, 0x1f, R8.reuse ;  /* 0x0000001fff097819 */ /* 0x100fe20000011408 */
[C---:B------:R-:W-:Y:S01]  /*1ee0*/  IMAD.SHL.U32 R0, R153.reuse, 0x80, RZ ;  /* 0x0000008099007824 */ /* 0x040fe200078e00ff */
[----:B------:R-:W-:Y:S01]  /*1ef0*/  ISETP.GE.AND P0, PT, R152, R13, PT ;  /* 0x0000000d9800720c */ /* 0x000fe20003f06270 */
[----:B------:R-:W-:Y:S01]  /*1f00*/  IMAD R5, R14, UR6, RZ ;  /* 0x000000060e057c24 */ /* 0x000fe2000f8e02ff */
[----:B------:R-:W-:Y:S01]  /*1f10*/  USEL UR5, URZ, 0x1, !UP1 ;  /* 0x000000013f057887 */ /* 0x000fe2000c800000 */
[----:B------:R-:W-:Y:S01]  /*1f20*/  IMAD.WIDE R12, R153, 0x80, RZ ;  /* 0x00000080990c7825 */ /* 0x000fe200078e02ff */
[C---:B------:R-:W-:Y:S01]  /*1f30*/  ISETP.GE.OR P0, PT, R0.reuse, UR8, P0 ;  /* 0x0000000800007c0c */ /* 0x040fe20008706670 */
[----:B------:R-:W-:Y:S01]  /*1f40*/  USEL UR4, URZ, 0x1, !UP0 ;  /* 0x000000013f047887 */ /* 0x000fe2000c000000 */
[----:B------:R-:W-:Y:S01]  /*1f50*/  IADD3 R20, -R0, UR8, R7 ;  /* 0x0000000800147c10 */ /* 0x000fe2000fffe107 */
[C---:B------:R-:W-:Y:S01]  /*1f60*/  IMAD R15, R22.reuse, UR7, R5 ;  /* 0x00000007160f7c24 */ /* 0x040fe2000f8e0205 */
[----:B------:R-:W-:Y:S01]  /*1f70*/  ULOP3.LUT UR39, UR39, 0x3, URZ, 0xc0, !UPT ;  /* 0x0000000327277892 */ /* 0x000fe2000f8ec03f */
[----:B------:R-:W-:Y:S01]  /*1f80*/  IMAD.WIDE.U32 R4, R22, UR6, R8 ;  /* 0x0000000616047c25 */ /* 0x000fe2000f8e0008 */
[----:B------:R-:W-:Y:S01]  /*1f90*/  ULOP3.LUT UR38, UR4, UR38, UR5, 0x96, !UPT ;  /* 0x0000002604267292 */ /* 0x000fe2000f8e9605 */
[----:B------:R-:W-:-:S02]  /*1fa0*/  LOP3.LUT R163, R12, R3, R6, 0xfe, !PT ;  /* 0x000000030ca37212 */ /* 0x000fc400078efe06 */
[----:B------:R-:W-:Y:S02]  /*1fb0*/  IMAD.IADD R5, R5, 0x1, R15 ;  /* 0x0000000105057824 */ /* 0x000fe400078e020f */
[----:B------:R-:W-:Y:S02]  /*1fc0*/  IMAD.IADD R0, R11, 0x1, -R152 ;  /* 0x000000010b007824 */ /* 0x000fe400078e0a98 */
[----:B------:R-:W-:Y:S01]  /*1fd0*/  IMAD.MOV.U32 R153, RZ, RZ, -0x1 ;  /* 0xffffffffff997424 */ /* 0x000fe200078e00ff */
[----:B------:R-:W-:Y:S06]  /*1fe0*/  @P0 BRA `(.L_x_32) ;  /* 0x0000006000a40947 */ /* 0x000fec0003800000 */
[----:B------:R-:W0:Y:S01]  /*1ff0*/  LDC.64 R10, c[0x0][0x5c8] ;  /* 0x00017200ff0a7b82 */ /* 0x000e220000000a00 */
[----:B------:R-:W-:Y:S01]  /*2000*/  ULDC.64 UR4, c[0x0][0x5c0] ;  /* 0x0001700000047ab9 */ /* 0x000fe20000000a00 */
[----:B------:R-:W-:Y:S01]  /*2010*/  BSSY B0, `(.L_x_32) ;  /* 0x0000626000007945 */ /* 0x000fe20003800000 */
[-C--:B0-----:R-:W-:Y:S02]  /*2020*/  IMAD R6, R13, R10.reuse, RZ ;  /* 0x0000000a0d067224 */ /* 0x081fe400078e02ff */
[----:B------:R-:W-:-:S04]  /*2030*/  IMAD.WIDE.U32 R4, R163, R10, R4 ;  /* 0x0000000aa3047225 */ /* 0x000fc800078e0004 */
[----:B------:R-:W-:Y:S01]  /*2040*/  IMAD R3, R163, R11, R6 ;  /* 0x0000000ba3037224 */ /* 0x000fe200078e0206 */
[----:B------:R-:W-:-:S03]  /*2050*/  IADD3 R4, P0, R4, UR4, RZ ;  /* 0x0000000404047c10 */ /* 0x000fc6000ff1e0ff */
[----:B------:R-:W-:Y:S01]  /*2060*/  IMAD.IADD R3, R5, 0x1, R3 ;  /* 0x0000000105037824 */ /* 0x000fe200078e0203 */
[----:B------:R-:W-:-:S04]  /*2070*/  LEA R6, P1, R10, R4, 0x3 ;  /* 0x000000040a067211 */ /* 0x000fc800078218ff */
[----:B------:R-:W-:Y:S02]  /*2080*/  IADD3.X R5, R3, UR5, RZ, P0, !PT ;  /* 0x0000000503057c10 */ /* 0x000fe400087fe4ff */
[----:B-----5:R-:W-:Y:S02]  /*2090*/  ISETP.NE.AND P0, PT, R155, RZ, PT ;  /* 0x000000ff9b00720c */ /* 0x020fe40003f05270 */
[----:B------:R-:W-:-:S11]  /*20a0*/  LEA.HI.X R7, R10, R5, R11, 0x3, P1 ;  /* 0x000000050a077211 */ /* 0x000fd600008f1c0b */
[----:B------:R-:W-:Y:S05]  /*20b0*/  @!P0 BRA `(.L_x_33) ;  /* 0x0000004800648947 */ /* 0x000fea0003800000 */
[----:B------:R-:W0:Y:S01]  /*20c0*/  LDC.64 R158, c[0x0][0x5b0] ;  /* 0x00016c00ff9e7b82 */ /* 0x000e220000000a00 */
[----:B------:R-:W-:Y:S01]  /*20d0*/  ULDC.64 UR4, c[0x0][0x5b8] ;  /* 0x00016e0000047ab9 */ /* 0x000fe20000000a00 */
[----:B------:R-:W-:Y:S01]  /*20e0*/  ISETP.GE.AND P1, PT, R20, 0x1, PT ;  /* 0x000000011400780c */ /* 0x000fe20003f26270 */
[----:B------:R-:W-:Y:S01]  /*20f0*/  IMAD R3, R14, UR4, RZ ;  /* 0x000000040e037c24 */ /* 0x000fe2000f8e02ff */
[----:B------:R-:W-:Y:S01]  /*2100*/  BSSY B1, `(.L_x_34) ;  /* 0x0000010000017945 */ /* 0x000fe20003800000 */
[----:B------:R-:W-:Y:S01]  /*2110*/  IMAD.WIDE.U32 R14, R22, UR4, R8 ;  /* 0x00000004160e7c25 */ /* 0x000fe2000f8e0008 */
[----:B------:R-:W-:Y:S02]  /*2120*/  ISETP.LT.OR P2, PT, R0, 0x1, !P1 ;  /* 0x000000010000780c */ /* 0x000fe40004f41670 */
[----:B------:R-:W1:Y:S01]  /*2130*/  LDC.64 R160, c[0x0][0x5a8] ;  /* 0x00016a00ffa07b82 */ /* 0x000e620000000a00 */
[----:B------:R-:W-:Y:S02]  /*2140*/  IMAD R3, R22, UR5, R3 ;  /* 0x0000000516037c24 */ /* 0x000fe4000f8e0203 */
[----:B------:R-:W-:-:S02]  /*2150*/  IMAD.MOV.U32 R10, RZ, RZ, R14 ;  /* 0x000000ffff0a7224 */ /* 0x000fc400078e000e */
[----:B------:R-:W-:Y:S02]  /*2160*/  IMAD.IADD R11, R15, 0x1, R3 ;  /* 0x000000010f0b7824 */ /* 0x000fe400078e0203 */
[-C--:B0-----:R-:W-:Y:S01]  /*2170*/  IMAD R12, R13, R158.reuse, RZ ;  /* 0x0000009e0d0c7224 */ /* 0x081fe200078e02ff */
[----:B------:R-:W-:Y:S01]  /*2180*/  SHF.L.U64.HI R13, R158, 0x3, R159 ;  /* 0x000000039e0d7819 */ /* 0x000fe2000001029f */
[----:B------:R-:W-:-:S04]  /*2190*/  IMAD.WIDE.U32 R8, R163, R158, R10 ;  /* 0x0000009ea3087225 */ /* 0x000fc800078e000a */
[----:B------:R-:W-:Y:S01]  /*21a0*/  IMAD R21, R163, R159, R12 ;  /* 0x0000009fa3157224 */ /* 0x000fe200078e020c */
[----:B-1----:R-:W-:Y:S01]  /*21b0*/  IADD3 R8, P0, R8, R160, RZ ;  /* 0x000000a008087210 */ /* 0x002fe20007f1e0ff */
[----:B------:R-:W-:-:S03]  /*21c0*/  IMAD.SHL.U32 R12, R158, 0x8, RZ ;  /* 0x000000089e0c7824 */ /* 0x000fc600078e00ff */
[----:B------:R-:W-:Y:S01]  /*21d0*/  IADD3.X R9, R161, R9, R21, P0, !PT ;  /* 0x00000009a1097210 */ /* 0x000fe200007fe415 */
[----:B------:R-:W-:Y:S08]  /*21e0*/  @P2 BRA `(.L_x_35) ;  /* 0x0000000000042947 */ /* 0x000ff00003800000 */
[----:B------:R0:W5:Y:S02]  /*21f0*/  LDG.E.U8 R156, desc[UR36][R8.64] ;  /* 0x00000024089c7981 */ /* 0x000164000c1e1100 */
.L_x_35:
[----:B------:R-:W-:Y:S05]  /*2200*/  BSYNC B1 ;  /* 0x0000000000017941 */ /* 0x000fea0003800000 */
.L_x_34:
[----:B-----5:R-:W-:Y:S01]  /*2210*/  LOP3.LUT R3, R156, 0xffff, RZ, 0xc0, !PT ;  /* 0x0000ffff9c037812 */ /* 0x020fe200078ec0ff */
[----:B------:R-:W-:Y:S01]  /*2220*/  IMAD.WIDE.U32 R12, R163, R158, R12 ;  /* 0x0000009ea30c7225 */ /* 0x000fe200078e000c */
[----:B------:R-:W-:Y:S01]  /*2230*/  ISETP.GE.AND P0, PT, R20, 0x9, PT ;  /* 0x000000091400780c */ /* 0x000fe20003f06270 */
[----:B------:R-:W-:Y:S01]  /*2240*/  BSSY B1, `(.L_x_36) ;  /* 0x000000f000017945 */ /* 0x000fe20003800000 */
[----:B------:R-:W-:Y:S01]  /*2250*/  PRMT R15, R3, 0x8880, RZ ;  /* 0x00008880030f7816 */ /* 0x000fe200000000ff */
[----:B------:R-:W-:Y:S01]  /*2260*/  IMAD.IADD R3, R21, 0x1, R13 ;  /* 0x0000000115037824 */ /* 0x000fe200078e020d */
[----:B------:R-:W-:-:S03]  /*2270*/  IADD3 R10, P3, P4, R14, R160, R12 ;  /* 0x000000a00e0a7210 */ /* 0x000fc60007c7e00c */
[----:B------:R-:W-:Y:S01]  /*2280*/  IMAD.MOV.U32 R12, RZ, RZ, R15 ;  /* 0x000000ffff0c7224 */ /* 0x000fe200078e000f */
[----:B------:R-:W-:Y:S02]  /*2290*/  IADD3.X R11, R11, R161, R3, P3, P4 ;  /* 0x000000a10b0b7210 */ /* 0x000fe40001fe8403 */
[----:B------:R-:W-:Y:S01]  /*22a0*/  ISETP.LT.OR P3, PT, R0, 0x2, !P1 ;  /* 0x000000020000780c */ /* 0x000fe20004f61670 */
[----:B------:R-:W-:Y:S01]  /*22b0*/  IMAD R3, R12, R155, RZ ;  /* 0x0000009b0c037224 */ /* 0x000fe200078e02ff */
[----:B------:R-:W-:-:S03]  /*22c0*/  ISETP.LT.OR P4, PT, R0, 0x1, !P0 ;  /* 0x000000010000780c */ /* 0x000fc60004781670 */
[----:B------:R-:W-:-:S05]  /*22d0*/  @!P2 IMAD R13, R24, R154, R3 ;  /* 0x0000009a180da224 */ /* 0x000fca00078e0203 */
[----:B------:R1:W-:Y:S03]  /*22e0*/  @!P2 STG.E.U8 desc[UR36][R4.64], R13 ;  /* 0x0000000d0400a986 */ /* 0x0003e6000c101124 */
[----:B------:R-:W-:Y:S05]  /*22f0*/  @P3 BRA `(.L_x_37) ;  /* 0x00000000000c3947 */ /* 0x000fea0003800000 */
[----:B------:R-:W2:Y:S02]  /*2300*/  LDG.E.U8 R156, desc[UR36][R8.64+0x1] ;  /* 0x00000124089c7981 */ /* 0x000ea4000c1e1100 */
[----:B--2---:R-:W-:-:S05]  /*2310*/  PRMT R12, R156, 0x8880, RZ ;  /* 0x000088809c0c7816 */ /* 0x004fca00000000ff */
[----:B------:R-:W-:-:S07]  /*2320*/  IMAD R3, R12, R155, RZ ;  /* 0x0000009b0c037224 */ /* 0x000fce00078e02ff */
.L_x_37:
[----:B------:R-:W-:Y:S05]  /*2330*/  BSYNC B1 ;  /* 0x0000000000017941 */ /* 0x000fea0003800000 */
.L_x_36:
[----:B------:R-:W-:Y:S01]  /*2340*/  @!P3 IMAD R25, R25, R154, R3 ;  /* 0x0000009a1919b224 */ /* 0x000fe200078e0203 */
[----:B------:R-:W-:Y:S04]  /*2350*/  BSSY B1, `(.L_x_38) ;  /* 0x0000006000017945 */ /* 0x000fe80003800000 */
[----:B------:R2:W-:Y:S01]  /*2360*/  @!P3 STG.E.U8 desc[UR36][R4.64+0x1], R25 ;  /* 0x000001190400b986 */ /* 0x0005e2000c101124 */
[----:B------:R-:W-:Y:S05]  /*2370*/  @P4 BRA `(.L_x_39) ;  /* 0x00000000000c4947 */ /* 0x000fea0003800000 */
[----:B------:R-:W3:Y:S02]  /*2380*/  LDG.E.U8 R156, desc[UR36][R10.64] ;  /* 0x000000240a9c7981 */ /* 0x000ee4000c1e1100 */
[----:B---3--:R-:W-:-:S05]  /*2390*/  PRMT R12, R156, 0x8880, RZ ;  /* 0x000088809c0c7816 */ /* 0x008fca00000000ff */
[----:B------:R-:W-:-:S07]  /*23a0*/  IMAD R3, R12, R155, RZ ;  /* 0x0000009b0c037224 */ /* 0x000fce00078e02ff */
.L_x_39:
[----:B------:R-:W-:Y:S05]  /*23b0*/  BSYNC B1 ;  /* 0x0000000000017941 */ /* 0x000fea0003800000 */
.L_x_38:
[----:B------:R-:W-:Y:S01]  /*23c0*/  ISETP.LT.OR P2, PT, R0, 0x2, !P0 ;  /* 0x000000020000780c */ /* 0x000fe20004741670 */
[----:B-1----:R-:W-:Y:S01]  /*23d0*/  @!P4 IMAD R13, R26, R154, R3 ;  /* 0x0000009a1a0dc224 */ /* 0x002fe200078e0203 */
[----:B------:R-:W-:Y:S01]  /*23e0*/  BSSY B1, `(.L_x_40) ;  /* 0x0000008000017945 */ /* 0x000fe20003800000 */
[----:B------:R-:W-:-:S03]  /*23f0*/  ISETP.LT.OR P3, PT, R0, 0x9, !P1 ;  /* 0x000000090000780c */ /* 0x000fc60004f61670 */
[----:B------:R1:W-:Y:S01]  /*2400*/  @!P4 STG.E.U8 desc[UR36][R6.64], R13 ;  /* 0x0000000d0600c986 */ /* 0x0003e2000c101124 */
[----:B------:R-:W-:-:S06]  /*2410*/  ISETP.LT.OR P4, PT, R0, 0xa, !P1 ;  /* 0x0000000a0000780c */ /* 0x000fcc0004f81670 */
[----:B------:R-:W-:Y:S07]  /*2420*/  @P2 BRA `(.L_x_41) ;  /* 0x00000000000c2947 */ /* 0x000fee0003800000 */
[----:B------:R-:W3:Y:S02]  /*2430*/  LDG.E.U8 R156, desc[UR36][R10.64+0x1] ;  /* 0x000001240a9c7981 */ /* 0x000ee4000c1e1100 */
[----:B---3--:R-:W-:-:S05]  /*2440*/  PRMT R12, R156, 0x8880, RZ ;  /* 0x000088809c0c7816 */ /* 0x008fca00000000ff */
[----:B------:R-:W-:-:S07]  /*2450*/  IMAD R3, R12, R155, RZ ;  /* 0x0000009b0c037224 */ /* 0x000fce00078e02ff */
.L_x_41:
[----:B------:R-:W-:Y:S05]  /*2460*/  BSYNC B1 ;  /* 0x0000000000017941 */ /* 0x000fea0003800000 */
.L_x_40:
[----:B------:R-:W-:Y:S01]  /*2470*/  @!P2 IMAD R27, R27, R154, R3 ;  /* 0x0000009a1b1ba224 */ /* 0x000fe200078e0203 */
[----:B------:R-:W-:Y:S04]  /*2480*/  BSSY B1, `(.L_x_42) ;  /* 0x0000006000017945 */ /* 0x000fe80003800000 */
[----:B------:R3:W-:Y:S01]  /*2490*/  @!P2 STG.E.U8 desc[UR36][R6.64+0x1], R27 ;  /* 0x0000011b0600a986 */ /* 0x0007e2000c101124 */
[----:B------:R-:W-:Y:S05]  /*24a0*/  @P3 BRA `(.L_x_43) ;  /* 0x00000000000c3947 */ /* 0x000fea0003800000 */
[----:B------:R-:W4:Y:S02]  /*24b0*/  LDG.E.U8 R156, desc[UR36][R8.64+0x8] ;  /* 0x00000824089c7981 */ /* 0x000f24000c1e1100 */
[----:B----4-:R-:W-:-:S05]  /*24c0*/  PRMT R12, R156, 0x8880, RZ ;  /* 0x000088809c0c7816 */ /* 0x010fca00000000ff */
[----:B------:R-:W-:-:S07]  /*24d0*/  IMAD R3, R12, R155, RZ ;  /* 0x0000009b0c037224 */ /* 0x000fce00078e02ff */
.L_x_43:
[----:B------:R-:W-:Y:S05]  /*24e0*/  BSYNC B1 ;  /* 0x0000000000017941 */ /* 0x000fea0003800000 */
.L_x_42:
[----:B-1----:R-:W-:Y:S01]  /*24f0*/  @!P3 IMAD R13, R28, R154, R3 ;  /* 0x0000009a1c0db224 */ /* 0x002fe200078e0203 */
[----:B------:R-:W-:Y:S04]  /*2500*/  BSSY B1, `(.L_x_44) ;  /* 0x0000006000017945 */ /* 0x000fe80003800000 */
[----:B------:R1:W-:Y:S01]  /*2510*/  @!P3 STG.E.U8 desc[UR36][R4.64+0x8], R13 ;  /* 0x0000080d0400b986 */ /* 0x0003e2000c101124 */
[----:B------:R-:W-:Y:S05]  /*2520*/  @P4 BRA `(.L_x_45) ;  /* 0x00000000000c4947 */ /* 0x000fea0003800000 */
[----:B------:R-:W4:Y:S02]  /*2530*/  LDG.E.U8 R156, desc[UR36][R8.64+0x9] ;  /* 0x00000924089c7981 */ /* 0x000f24000c1e1100 */
[----:B----4-:R-:W-:-:S05]  /*2540*/  PRMT R12, R156, 0x8880, RZ ;  /* 0x000088809c0c7816 */ /* 0x010fca00000000ff */
[----:B------:R-:W-:-:S07]  /*2550*/  IMAD R3, R12, R155, RZ ;  /* 0x0000009b0c037224 */ /* 0x000fce00078e02ff */
.L_x_45:
[----:B------:R-:W-:Y:S05]  /*2560*/  BSYNC B1 ;  /* 0x0000000000017941 */ /* 0x000fea0003800000 */
.L_x_44:
[C---:B------:R-:W-:Y:S01]  /*2570*/  ISETP.LT.OR P2, PT, R0.reuse, 0x9, !P0 ;  /* 0x000000090000780c */ /* 0x040fe20004741670 */
[----:B------:R-:W-:Y:S01]  /*2580*/  @!P4 IMAD R29, R29, R154, R3 ;  /* 0x0000009a1d1dc224 */ /* 0x000fe200078e0203 */
[----:B------:R-:W-:Y:S01]  /*2590*/  BSSY B1, `(.L_x_46) ;  /* 0x0000008000017945 */ /* 0x000fe20003800000 */
[----:B------:R-:W-:-:S03]  /*25a0*/  ISETP.LT.OR P3, PT, R0, 0xa, !P0 ;  /* 0x0000000a0000780c */ /* 0x000fc60004761670 */
[----:B------:R4:W-:Y:S01]  /*25b0*/  @!P4 STG.E.U8 desc[UR36][R4.64+0x9], R29 ;  /* 0x0000091d0400c986 */ /* 0x0009e2000c101124 */
[----:B------:R-:W-:-:S06]  /*25c0*/  ISETP.LT.OR P4, PT, R0, 0x11, !P1 ;  /* 0x000000110000780c */ /* 0x000fcc0004f81670 */
[----:B------:R-:W-:Y:S07]  /*25d0*/  @P2 BRA `(.L_x_47) ;  /* 0x00000000000c2947 */ /* 0x000fee0003800000 */
[----:B------:R-:W5:Y:S02]  /*25e0*/  LDG.E.U8 R156, desc[UR36][R10.64+0x8] ;  /* 0x000008240a9c7981 */ /* 0x000f64000c1e1100 */
[----:B-----5:R-:W-:-:S05]  /*25f0*/  PRMT R12, R156, 0x8880, RZ ;  /* 0x000088809c0c7816 */ /* 0x020fca00000000ff */
[----:B------:R-:W-:-:S07]  /*2600*/  IMAD R3, R12, R155, RZ ;  /* 0x0000009b0c037224 */ /* 0x000fce00078e02ff */
.L_x_47:
[----:B------:R-:W-:Y:S05]  /*2610*/  BSYNC B1 ;  /* 0x0000000000017941 */ /* 0x000fea0003800000 */
.L_x_46:
[----:B-1----:R-:W-:Y:S01]  /*2620*/  @!P2 IMAD R13, R30, R154, R3 ;  /* 0x0000009a1e0da224 */ /* 0x002fe200078e0203 */
[----:B------:R-:W-:Y:S04]  /*2630*/  BSSY B1, `(.L_x_48) ;  /* 0x0000006000017945 */ /* 0x000fe80003800000 */
[----:B------:R1:W-:Y:S01]  /*2640*/  @!P2 STG.E.U8 desc[UR36][R6.64+0x8], R13 ;  /* 0x0000080d0600a986 */ /* 0x0003e2000c101124 */
[----:B------:R-:W-:Y:S05]  /*2650*/  @P3 BRA `(.L_x_49) ;  /* 0x00000000000c3947 */ /* 0x000fea0003800000 */
[----:B------:R-:W5:Y:S02]  /*2660*/  LDG.E.U8 R156, desc[UR36][R10.64+0x9] ;  /* 0x000009240a9c7981 */ /* 0x000f64000c1e1100 */
[----:B-----5:R-:W-:-:S05]  /*2670*/  PRMT R12, R156, 0x8880, RZ ;  /* 0x000088809c0c7816 */ /* 0x020fca00000000ff */
[----:B------:R-:W-:-:S07]  /*2680*/  IMAD R3, R12, R155, RZ ;  /* 0x0000009b0c037224 */ /* 0x000fce00078e02ff */
.L_x_49:
[----:B------:R-:W-:Y:S05]  /*2690*/  BSYNC B1 ;  /* 0x0000000000017941 */ /* 0x000fea0003800000 */
.L_x_48:
[----:B------:R-:W-:Y:S01]  /*26a0*/  @!P3 IMAD R31, R31, R154, R3 ;  /* 0x0000009a1f1fb224 */ /* 0x000fe200078e0203 */
[----:B------:R-:W-:Y:S04]  /*26b0*/  BSSY B1, `(.L_x_50) ;  /* 0x0000006000017945 */ /* 0x000fe80003800000 */
[----:B------:R0:W-:Y:S01]  /*26c0*/  @!P3 STG.E.U8 desc[UR36][R6.64+0x9], R31 ;  /* 0x0000091f0600b986 */ /* 0x0001e2000c101124 */
[----:B------:R-:W-:Y:S05]  /*26d0*/  @P4 BRA `(.L_x_51) ;  /* 0x00000000000c4947 */ /* 0x000fea0003800000 */
[----:B------:R-:W5:Y:S02]  /*26e0*/  LDG.E.U8 R156, desc[UR36][R8.64+0x10] ;  /* 0x00001024089c7981 */ /* 0x000f64000c1e1100 */
[----:B-----5:R-:W-:-:S05]  /*26f0*/  PRMT R12, R156, 0x8880, RZ ;  /* 0x000088809c0c7816 */ /* 0x020fca00000000ff */
[----:B------:R-:W-:-:S07]  /*2700*/  IMAD R3, R12, R155, RZ ;  /* 0x0000009b0c037224 */ /* 0x000fce00078e02ff */
.L_x_51:
[----:B------:R-:W-:Y:S05]  /*2710*/  BSYNC B1 ;  /* 0x0000000000017941 */ /* 0x000fea0003800000 */
.L_x_50:
[----:B------:R-:W-:Y:S01]  /*2720*/  ISETP.LT.OR P2, PT, R0, 0x12, !P1 ;  /* 0x000000120000780c */ /* 0x000fe20004f41670 */
[----:B-1----:R-:W-:Y:S01]  /*2730*/  @!P4 IMAD R13, R32, R154, R3 ;  /* 0x0000009a200dc224 */ /* 0x002fe200078e0203 */
        /* <DEDUP_REMOVED lines=8> */
.L_x_53:
[----:B------:R-:W-:Y:S05]  /*27c0*/  BSYNC B1 ;  /* 0x0000000000017941 */ /* 0x000fea0003800000 */
.L_x_52:
[----:B------:R-:W-:Y:S01]  /*27d0*/  @!P2 IMAD R33, R33, R154, R3 ;  /* 0x0000009a2121a224 */ /* 0x000fe200078e0203 */
[----:B------:R-:W-:Y:S04]  /*27e0*/  BSSY B1, `(.L_x_54) ;  /* 0x0000006000017945 */ /* 0x000fe80003800000 */
[----:B------:R0:W-:Y:S01]  /*27f0*/  @!P2 STG.E.U8 desc[UR36][R4.64+0x11], R33 ;  /* 0x000011210400a986 */ /* 0x0001e2000c101124 */
[----:B------:R-:W-:Y:S05]  /*2800*/  @P3 BRA `(.L_x_55) ;  /* 0x00000000000c3947 */ /* 0x000fea0003800000 */
[----:B------:R-:W5:Y:S02]  /*2810*/  LDG.E.U8 R156, desc[UR36][R10.64+0x10] ;  /* 0x000010240a9c7981 */ /* 0x000f64000c1e1100 */
[----:B-----5:R-:W-:-:S05]  /*2820*/  PRMT R12, R156, 0x8880, RZ ;  /* 0x000088809c0c7816 */ /* 0x020fca00000000ff */
[----:B------:R-:W-:-:S07]  /*2830*/  IMAD R3, R12, R155, RZ ;  /* 0x0000009b0c037224 */ /* 0x000fce00078e02ff */
.L_x_55:
[----:B------:R-:W-:Y:S05]  /*2840*/  BSYNC B1 ;  /* 0x0000000000017941 */ /* 0x000fea0003800000 */
.L_x_54:
[----:B-1----:R-:W-:Y:S01]  /*2850*/  @!P3 IMAD R13, R34, R154, R3 ;  /* 0x0000009a220db224 */ /* 0x002fe200078e0203 */
[----:B------:R-:W-:Y:S04]  /*2860*/  BSSY B1, `(.L_x_56) ;  /* 0x0000006000017945 */ /* 0x000fe80003800000 */
[----:B------:R1:W-:Y:S01]  /*2870*/  @!P3 STG.E.U8 desc[UR36][R6.64+0x10], R13 ;  /* 0x0000100d0600b986 */ /* 0x0003e2000c101124 */
[----:B------:R-:W-:Y:S05]  /*2880*/  @P4 BRA `(.L_x_57) ;  /* 0x00000000000c4947 */ /* 0x000fea0003800000 */
[----:B------:R-:W5:Y:S02]  /*2890*/  LDG.E.U8 R156, desc[UR36][R10.64+0x11] ;  /* 0x000011240a9c7981 */ /* 0x000f64000c1e1100 */
[----:B-----5:R-:W-:-:S05]  /*28a0*/  PRMT R12, R156, 0x8880, RZ ;  /* 0x000088809c0c7816 */ /* 0x020fca00000000ff */
[----:B------:R-:W-:-:S07]  /*28b0*/  IMAD R3, R12, R155, RZ ;  /* 0x0000009b0c037224 */ /* 0x000fce00078e02ff */
.L_x_57:
[----:B------:R-:W-:Y:S05]  /*28c0*/  BSYNC B1 ;  /* 0x0000000000017941 */ /* 0x000fea0003800000 */
.L_x_56:
        /* <DEDUP_REMOVED lines=10> */
.L_x_59:
[----:B------:R-:W-:Y:S05]  /*2970*/  BSYNC B1 ;  /* 0x0000000000017941 */ /* 0x000fea0003800000 */
.L_x_58:
[----:B-1----:R-:W-:Y:S01]  /*2980*/  @!P2 IMAD R13, R36, R154, R3 ;  /* 0x0000009a240da224 */ /* 0x002fe200078e0203 */
[----:B------:R-:W-:Y:S04]  /*2990*/  BSSY B1, `(.L_x_60) ;  /* 0x0000006000017945 */ /* 0x000fe80003800000 */
[----:B------:R1:W-:Y:S01]  /*29a0*/  @!P2 STG.E.U8 desc[UR36][R4.64+0x18], R13 ;  /* 0x0000180d0400a986 */ /* 0x0003e2000c101124 */
[----:B------:R-:W-:Y:S05]  /*29b0*/  @P3 BRA `(.L_x_61) ;  /* 0x00000000000c3947 */ /* 0x000fea0003800000 */
[----:B------:R-:W5:Y:S02]  /*29c0*/  LDG.E.U8 R156, desc[UR36][R8.64+0x19] ;  /* 0x00001924089c7981 */ /* 0x000f64000c1e1100 */
[----:B-----5:R-:W-:-:S05]  /*29d0*/  PRMT R12, R156, 0x8880, RZ ;  /* 0x000088809c0c7816 */ /* 0x020fca00000000ff */
[----:B------:R-:W-:-:S07]  /*29e0*/  IMAD R3, R12, R155, RZ ;  /* 0x0000009b0c037224 */ /* 0x000fce00078e02ff */
.L_x_61:
[----:B------:R-:W-:Y:S05]  /*29f0*/  BSYNC B1 ;  /* 0x0000000000017941 */ /* 0x000fea0003800000 */
.L_x_60:
[----:B------:R-:W-:Y:S01]  /*2a00*/  @!P3 IMAD R37, R37, R154, R3 ;  /* 0x0000009a2525b224 */ /* 0x000fe200078e0203 */
[----:B------:R-:W-:Y:S04]  /*2a10*/  BSSY B1, `(.L_x_62) ;  /* 0x0000006000017945 */ /* 0x000fe80003800000 */
[----:B------:R0:W-:Y:S01]  /*2a20*/  @!P3 STG.E.U8 desc[UR36][R4.64+0x19], R37 ;  /* 0x000019250400b986 */ /* 0x0001e2000c101124 */
[----:B------:R-:W-:Y:S05]  /*2a30*/  @P4 BRA `(.L_x_63) ;  /* 0x00000000000c4947 */ /* 0x000fea0003800000 */
[----:B------:R-:W5:Y:S02]  /*2a40*/  LDG.E.U8 R156, desc[UR36][R10.64+0x18] ;  /* 0x000018240a9c7981 */ /* 0x000f64000c1e1100 */
[----:B-----5:R-:W-:-:S05]  /*2a50*/  PRMT R12, R156, 0x8880, RZ ;  /* 0x000088809c0c7816 */ /* 0x020fca00000000ff */
[----:B------:R-:W-:-:S07]  /*2a60*/  IMAD R3, R12, R155, RZ ;  /* 0x0000009b0c037224 */ /* 0x000fce00078e02ff */
.L_x_63:
[----:B------:R-:W-:Y:S05]  /*2a70*/  BSYNC B1 ;  /* 0x0000000000017941 */ /* 0x000fea0003800000 */
.L_x_62:
        /* <DEDUP_REMOVED lines=10> */
.L_x_65:
[----:B------:R-:W-:Y:S05]  /*2b20*/  BSYNC B1 ;  /* 0x0000000000017941 */ /* 0x000fea0003800000 */
.L_x_64:
[----:B------:R-:W-:Y:S01]  /*2b30*/  @!P2 IMAD R39, R39, R154, R3 ;  /* 0x0000009a2727a224 */ /* 0x000fe200078e0203 */
[----:B------:R-:W-:Y:S04]  /*2b40*/  BSSY B1, `(.L_x_66) ;  /* 0x0000006000017945 */ /* 0x000fe80003800000 */
[----:B------:R0:W-:Y:S01]  /*2b50*/  @!P2 STG.E.U8 desc[UR36][R6.64+0x19], R39 ;  /* 0x000019270600a986 */ /* 0x0001e2000c101124 */
[----:B------:R-:W-:Y:S05]  /*2b60*/  @P3 BRA `(.L_x_67) ;  /* 0x00000000000c3947 */ /* 0x000fea0003800000 */
[----:B------:R-:W5:Y:S02]  /*2b70*/  LDG.E.U8 R156, desc[UR36][R8.64+0x20] ;  /* 0x00002024089c7981 */ /* 0x000f64000c1e1100 */
[----:B-----5:R-:W-:-:S05]  /*2b80*/  PRMT R12, R156, 0x8880, RZ ;  /* 0x000088809c0c7816 */ /* 0x020fca00000000ff */
[----:B------:R-:W-:-:S07]  /*2b90*/  IMAD R3, R12, R155, RZ ;  /* 0x0000009b0c037224 */ /* 0x000fce00078e02ff */
.L_x_67:
[----:B------:R-:W-:Y:S05]  /*2ba0*/  BSYNC B1 ;  /* 0x0000000000017941 */ /* 0x000fea0003800000 */
.L_x_66:
[----:B-1----:R-:W-:Y:S01]  /*2bb0*/  @!P3 IMAD R13, R40, R154, R3 ;  /* 0x0000009a280db224 */ /* 0x002fe200078e0203 */
[----:B------:R-:W-:Y:S04]  /*2bc0*/  BSSY B1, `(.L_x_68) ;  /* 0x0000006000017945 */ /* 0x000fe80003800000 */
[----:B------:R1:W-:Y:S01]  /*2bd0*/  @!P3 STG.E.U8 desc[UR36][R4.64+0x20], R13 ;  /* 0x0000200d0400b986 */ /* 0x0003e2000c101124 */
[----:B------:R-:W-:Y:S05]  /*2be0*/  @P4 BRA `(.L_x_69) ;  /* 0x00000000000c4947 */ /* 0x000fea0003800000 */
[----:B------:R-:W5:Y:S02]  /*2bf0*/  LDG.E.U8 R156, desc[UR36][R8.64+0x21] ;  /* 0x00002124089c7981 */ /* 0x000f64000c1e1100 */
[----:B-----5:R-:W-:-:S05]  /*2c00*/  PRMT R12, R156, 0x8880, RZ ;  /* 0x000088809c0c7816 */ /* 0x020fca00000000ff */
[----:B------:R-:W-:-:S07]  /*2c10*/  IMAD R3, R12, R155, RZ ;  /* 0x0000009b0c037224 */ /* 0x000fce00078e02ff */
.L_x_69:
[----:B------:R-:W-:Y:S05]  /*2c20*/  BSYNC B1 ;  /* 0x0000000000017941 */ /* 0x000fea0003800000 */
.L_x_68:
        /* <DEDUP_REMOVED lines=10> */
.L_x_71:
[----:B------:R-:W-:Y:S05]  /*2cd0*/  BSYNC B1 ;  /* 0x0000000000017941 */ /* 0x000fea0003800000 */
.L_x_70:
[----:B-1----:R-:W-:Y:S01]  /*2ce0*/  @!P2 IMAD R13, R42, R154, R3 ;  /* 0x0000009a2a0da224 */ /* 0x002fe200078e0203 */
[----:B------:R-:W-:Y:S04]  /*2cf0*/  BSSY B1, `(.L_x_72) ;  /* 0x0000006000017945 */ /* 0x000fe80003800000 */
[----:B------:R1:W-:Y:S01]  /*2d00*/  @!P2 STG.E.U8 desc[UR36][R6.64+0x20], R13 ;  /* 0x0000200d0600a986 */ /* 0x0003e2000c101124 */
[----:B------:R-:W-:Y:S05]  /*2d10*/  @P3 BRA `(.L_x_73) ;  /* 0x00000000000c3947 */ /* 0x000fea0003800000 */
[----:B------:R-:W5:Y:S02]  /*2d20*/  LDG.E.U8 R156, desc[UR36][R10.64+0x21] ;  /* 0x000021240a9c7981 */ /* 0x000f64000c1e1100 */
[----:B-----5:R-:W-:-:S05]  /*2d30*/  PRMT R12, R156, 0x8880, RZ ;  /* 0x000088809c0c7816 */ /* 0x020fca00000000ff */
[----:B------:R-:W-:-:S07]  /*2d40*/  IMAD R3, R12, R155, RZ ;  /* 0x0000009b0c037224 */ /* 0x000fce00078e02ff */
.L_x_73:
[----:B------:R-:W-:Y:S05]  /*2d50*/  BSYNC B1 ;  /* 0x0000000000017941 */ /* 0x000fea0003800000 */
.L_x_72:
[----:B------:R-:W-:Y:S01]  /*2d60*/  @!P3 IMAD R43, R43, R154, R3 ;  /* 0x0000009a2b2bb224 */ /* 0x000fe200078e0203 */
[----:B------:R-:W-:Y:S04]  /*2d70*/  BSSY B1, `(.L_x_74) ;  /* 0x0000006000017945 */ /* 0x000fe80003800000 */
[----:B------:R0:W-:Y:S01]  /*2d80*/  @!P3 STG.E.U8 desc[UR36][R6.64+0x21], R43 ;  /* 0x0000212b0600b986 */ /* 0x0001e2000c101124 */
[----:B------:R-:W-:Y:S05]  /*2d90*/  @P4 BRA `(.L_x_75) ;  /* 0x00000000000c4947 */ /* 0x000fea0003800000 */
[----:B------:R-:W5:Y:S02]  /*2da0*/  LDG.E.U8 R156, desc[UR36][R8.64+0x28] ;  /* 0x00002824089c7981 */ /* 0x000f64000c1e1100 */
[----:B-----5:R-:W-:-:S05]  /*2db0*/  PRMT R12, R156, 0x8880, RZ ;  /* 0x000088809c0c7816 */ /* 0x020fca00000000ff */
[----:B------:R-:W-:-:S07]  /*2dc0*/  IMAD R3, R12, R155, RZ ;  /* 0x0000009b0c037224 */ /* 0x000fce00078e02ff */
.L_x_75:
[----:B------:R-:W-:Y:S05]  /*2dd0*/  BSYNC B1 ;  /* 0x0000000000017941 */ /* 0x000fea0003800000 */
.L_x_74:
        /* <DEDUP_REMOVED lines=10> */
.L_x_77:
[----:B------:R-:W-:Y:S05]  /*2e80*/  BSYNC B1 ;  /* 0x0000000000017941 */ /* 0x000fea0003800000 */
.L_x_76:
[----:B------:R-:W-:Y:S01]  /*2e90*/  @!P2 IMAD R45, R45, R154, R3 ;  /* 0x0000009a2d2da224 */ /* 0x000fe200078e0203 */
[----:B------:R-:W-:Y:S04]  /*2ea0*/  BSSY B1, `(.L_x_78) ;  /* 0x0000006000017945 */ /* 0x000fe80003800000 */
[----:B------:R0:W-:Y:S01]  /*2eb0*/  @!P2 STG.E.U8 desc[UR36][R4.64+0x29], R45 ;  /* 0x0000292d0400a986 */ /* 0x0001e2000c101124 */
[----:B------:R-:W-:Y:S05]  /*2ec0*/  @P3 BRA `(.L_x_79) ;  /* 0x00000000000c3947 */ /* 0x000fea0003800000 */
[----:B------:R-:W5:Y:S02]  /*2ed0*/  LDG.E.U8 R156, desc[UR36][R10.64+0x28] ;  /* 0x000028240a9c7981 */ /* 0x000f64000c1e1100 */
[----:B-----5:R-:W-:-:S05]  /*2ee0*/  PRMT R12, R156, 0x8880, RZ ;  /* 0x000088809c0c7816 */ /* 0x020fca00000000ff */
[----:B------:R-:W-:-:S07]  /*2ef0*/  IMAD R3, R12, R155, RZ ;  /* 0x0000009b0c037224 */ /* 0x000fce00078e02ff */
.L_x_79:
[----:B------:R-:W-:Y:S05]  /*2f00*/  BSYNC B1 ;  /* 0x0000000000017941 */ /* 0x000fea0003800000 */
.L_x_78:
[----:B-1----:R-:W-:Y:S01]  /*2f10*/  @!P3 IMAD R13, R46, R154, R3 ;  /* 0x0000009a2e0db224 */ /* 0x002fe200078e0203 */
[----:B------:R-:W-:Y:S04]  /*2f20*/  BSSY B1, `(.L_x_80) ;  /* 0x0000006000017945 */ /* 0x000fe80003800000 */
[----:B------:R1:W-:Y:S01]  /*2f30*/  @!P3 STG.E.U8 desc[UR36][R6.64+0x28], R13 ;  /* 0x0000280d0600b986 */ /* 0x0003e2000c101124 */
[----:B------:R-:W-:Y:S05]  /*2f40*/  @P4 BRA `(.L_x_81) ;  /* 0x00000000000c4947 */ /* 0x000fea0003800000 */
[----:B------:R-:W5:Y:S02]  /*2f50*/  LDG.E.U8 R156, desc[UR36][R10.64+0x29] ;  /* 0x000029240a9c7981 */ /* 0x000f64000c1e1100 */
[----:B-----5:R-:W-:-:S05]  /*2f60*/  PRMT R12, R156, 0x8880, RZ ;  /* 0x000088809c0c7816 */ /* 0x020fca00000000ff */
[----:B------:R-:W-:-:S07]  /*2f70*/  IMAD R3, R12, R155, RZ ;  /* 0x0000009b0c037224 */ /* 0x000fce00078e02ff */
.L_x_81:
[----:B------:R-:W-:Y:S05]  /*2f80*/  BSYNC B1 ;  /* 0x0000000000017941 */ /* 0x000fea0003800000 */
.L_x_80:
        /* <DEDUP_REMOVED lines=10> */
.L_x_83:
[----:B------:R-:W-:Y:S05]  /*3030*/  BSYNC B1 ;  /* 0x0000000000017941 */ /* 0x000fea0003800000 */
.L_x_82:
[----:B-1----:R-:W-:Y:S01]  /*3040*/  @!P2 IMAD R13, R48, R154, R3 ;  /* 0x0000009a300da224 */ /* 0x002fe200078e0203 */
[----:B------:R-:W-:Y:S04]  /*3050*/  BSSY B1, `(.L_x_84) ;  /* 0x0000006000017945 */ /* 0x000fe80003800000 */
[----:B------:R1:W-:Y:S01]  /*3060*/  @!P2 STG.E.U8 desc[UR36][R4.64+0x30], R13 ;  /* 0x0000300d0400a986 */ /* 0x0003e2000c101124 */
[----:B------:R-:W-:Y:S05]  /*3070*/  @P3 BRA `(.L_x_85) ;  /* 0x00000000000c3947 */ /* 0x000fea0003800000 */
[----:B------:R-:W5:Y:S02]  /*3080*/  LDG.E.U8 R156, desc[UR36][R8.64+0x31] ;  /* 0x00003124089c7981 */ /* 0x000f64000c1e1100 */
[----:B-----5:R-:W-:-:S05]  /*3090*/  PRMT R12, R156, 0x8880, RZ ;  /* 0x000088809c0c7816 */ /* 0x020fca00000000ff */
[----:B------:R-:W-:-:S07]  /*30a0*/  IMAD R3, R12, R155, RZ ;  /* 0x0000009b0c037224 */ /* 0x000fce00078e02ff */
.L_x_85:
[----:B------:R-:W-:Y:S05]  /*30b0*/  BSYNC B1 ;  /* 0x0000000000017941 */ /* 0x000fea0003800000 */
.L_x_84:
[----:B------:R-:W-:Y:S01]  /*30c0*/  @!P3 IMAD R49, R49, R154, R3 ;  /* 0x0000009a3131b224 */ /* 0x000fe200078e0203 */
[----:B------:R-:W-:Y:S04]  /*30d0*/  BSSY B1, `(.L_x_86) ;  /* 0x0000006000017945 */ /* 0x000fe80003800000 */
[----:B------:R0:W-:Y:S01]  /*30e0*/  @!P3 STG.E.U8 desc[UR36][R4.64+0x31], R49 ;  /* 0x000031310400b986 */ /* 0x0001e2000c101124 */
[----:B------:R-:W-:Y:S05]  /*30f0*/  @P4 BRA `(.L_x_87) ;  /* 0x00000000000c4947 */ /* 0x000fea0003800000 */
[----:B------:R-:W5:Y:S02]  /*3100*/  LDG.E.U8 R156, desc[UR36][R10.64+0x30] ;  /* 0x000030240a9c7981 */ /* 0x000f64000c1e1100 */
[----:B-----5:R-:W-:-:S05]  /*3110*/  PRMT R12, R156, 0x8880, RZ ;  /* 0x000088809c0c7816 */ /* 0x020fca00000000ff */
[----:B------:R-:W-:-:S07]  /*3120*/  IMAD R3, R12, R155, RZ ;  /* 0x0000009b0c037224 */ /* 0x000fce00078e02ff */
.L_x_87:
[----:B------:R-:W-:Y:S05]  /*3130*/  BSYNC B1 ;  /* 0x0000000000017941 */ /* 0x000fea0003800000 */
.L_x_86:
        /* <DEDUP_REMOVED lines=10> */
.L_x_89:
[----:B------:R-:W-:Y:S05]  /*31e0*/  BSYNC B1 ;  /* 0x0000000000017941 */ /* 0x000fea0003800000 */
.L_x_88:
[----:B------:R-:W-:Y:S01]  /*31f0*/  @!P2 IMAD R51, R51, R154, R3 ;  /* 0x0000009a3333a224 */ /* 0x000fe200078e0203 */
[----:B------:R-:W-:Y:S04]  /*3200*/  BSSY B1, `(.L_x_90) ;  /* 0x0000006000017945 */ /* 0x000fe80003800000 */
[----:B------:R0:W-:Y:S01]  /*3210*/  @!P2 STG.E.U8 desc[UR36][R6.64+0x31], R51 ;  /* 0x000031330600a986 */ /* 0x0001e2000c101124 */
[----:B------:R-:W-:Y:S05]  /*3220*/  @P3 BRA `(.L_x_91) ;  /* 0x00000000000c3947 */ /* 0x000fea0003800000 */
[----:B------:R-:W5:Y:S02]  /*3230*/  LDG.E.U8 R156, desc[UR36][R8.64+0x38] ;  /* 0x00003824089c7981 */ /* 0x000f64000c1e1100 */
[----:B-----5:R-:W-:-:S05]  /*3240*/  PRMT R12, R156, 0x8880, RZ ;  /* 0x000088809c0c7816 */ /* 0x020fca00000000ff */
[----:B------:R-:W-:-:S07]  /*3250*/  IMAD R3, R12, R155, RZ ;  /* 0x0000009b0c037224 */ /* 0x000fce00078e02ff */
.L_x_91:
[----:B------:R-:W-:Y:S05]  /*3260*/  BSYNC B1 ;  /* 0x0000000000017941 */ /* 0x000fea0003800000 */
.L_x_90:
[----:B-1----:R-:W-:Y:S01]  /*3270*/  @!P3 IMAD R13, R52, R154, R3 ;  /* 0x0000009a340db224 */ /* 0x002fe200078e0203 */
[----:B------:R-:W-:Y:S04]  /*3280*/  BSSY B1, `(.L_x_92) ;  /* 0x0000006000017945 */ /* 0x000fe80003800000 */
[----:B------:R1:W-:Y:S01]  /*3290*/  @!P3 STG.E.U8 desc[UR36][R4.64+0x38], R13 ;  /* 0x0000380d0400b986 */ /* 0x0003e2000c101124 */
[----:B------:R-:W-:Y:S05]  /*32a0*/  @P4 BRA `(.L_x_93) ;  /* 0x00000000000c4947 */ /* 0x000fea0003800000 */
[----:B------:R-:W5:Y:S02]  /*32b0*/  LDG.E.U8 R156, desc[UR36][R8.64+0x39] ;  /* 0x00003924089c7981 */ /* 0x000f64000c1e1100 */
[----:B-----5:R-:W-:-:S05]  /*32c0*/  PRMT R12, R156, 0x8880, RZ ;  /* 0x000088809c0c7816 */ /* 0x020fca00000000ff */
[----:B------:R-:W-:-:S07]  /*32d0*/  IMAD R3, R12, R155, RZ ;  /* 0x0000009b0c037224 */ /* 0x000fce00078e02ff */
.L_x_93:
[----:B------:R-:W-:Y:S05]  /*32e0*/  BSYNC B1 ;  /* 0x0000000000017941 */ /* 0x000fea0003800000 */
.L_x_92:
        /* <DEDUP_REMOVED lines=10> */
.L_x_95:
[----:B------:R-:W-:Y:S05]  /*3390*/  BSYNC B1 ;  /* 0x0000000000017941 */ /* 0x000fea0003800000 */
.L_x_94:
[----:B-1----:R-:W-:Y:S01]  /*33a0*/  @!P2 IMAD R13, R54, R154, R3 ;  /* 0x0000009a360da224 */ /* 0x002fe200078e0203 */
[----:B------:R-:W-:Y:S04]  /*33b0*/  BSSY B1, `(.L_x_96) ;  /* 0x0000006000017945 */ /* 0x000fe80003800000 */
[----:B------:R1:W-:Y:S01]  /*33c0*/  @!P2 STG.E.U8 desc[UR36][R6.64+0x38], R13 ;  /* 0x0000380d0600a986 */ /* 0x0003e2000c101124 */
[----:B------:R-:W-:Y:S05]  /*33d0*/  @P3 BRA `(.L_x_97) ;  /* 0x00000000000c3947 */ /* 0x000fea0003800000 */
[----:B------:R-:W5:Y:S02]  /*33e0*/  LDG.E.U8 R156, desc[UR36][R10.64+0x39] ;  /* 0x000039240a9c7981 */ /* 0x000f64000c1e1100 */
[----:B-----5:R-:W-:-:S05]  /*33f0*/  PRMT R12, R156, 0x8880, RZ ;  /* 0x000088809c0c7816 */ /* 0x020fca00000000ff */
[----:B------:R-:W-:-:S07]  /*3400*/  IMAD R3, R12, R155, RZ ;  /* 0x0000009b0c037224 */ /* 0x000fce00078e02ff */
.L_x_97:
[----:B------:R-:W-:Y:S05]  /*3410*/  BSYNC B1 ;  /* 0x0000000000017941 */ /* 0x000fea0003800000 */
.L_x_96:
[----:B------:R-:W-:Y:S01]  /*3420*/  @!P3 IMAD R55, R55, R154, R3 ;  /* 0x0000009a3737b224 */ /* 0x000fe200078e0203 */
[----:B------:R-:W-:Y:S04]  /*3430*/  BSSY B1, `(.L_x_98) ;  /* 0x0000006000017945 */ /* 0x000fe80003800000 */
[----:B------:R0:W-:Y:S01]  /*3440*/  @!P3 STG.E.U8 desc[UR36][R6.64+0x39], R55 ;  /* 0x000039370600b986 */ /* 0x0001e2000c101124 */
[----:B------:R-:W-:Y:S05]  /*3450*/  @P4 BRA `(.L_x_99) ;  /* 0x00000000000c4947 */ /* 0x000fea0003800000 */
[----:B------:R-:W5:Y:S02]  /*3460*/  LDG.E.U8 R156, desc[UR36][R8.64+0x40] ;  /* 0x00004024089c7981 */ /* 0x000f64000c1e1100 */
[----:B-----5:R-:W-:-:S05]  /*3470*/  PRMT R12, R156, 0x8880, RZ ;  /* 0x000088809c0c7816 */ /* 0x020fca00000000ff */
[----:B------:R-:W-:-:S07]  /*3480*/  IMAD R3, R12, R155, RZ ;  /* 0x0000009b0c037224 */ /* 0x000fce00078e02ff */
.L_x_99:
[----:B------:R-:W-:Y:S05]  /*3490*/  BSYNC B1 ;  /* 0x0000000000017941 */ /* 0x000fea0003800000 */
.L_x_98:
        /* <DEDUP_REMOVED lines=10> */
.L_x_101:
[----:B------:R-:W-:Y:S05]  /*3540*/  BSYNC B1 ;  /* 0x0000000000017941 */ /* 0x000fea0003800000 */
.L_x_100:
[----:B------:R-:W-:Y:S01]  /*3550*/  @!P2 IMAD R57, R57, R154, R3 ;  /* 0x0000009a3939a224 */ /* 0x000fe200078e0203 */
[----:B------:R-:W-:Y:S04]  /*3560*/  BSSY B1, `(.L_x_102) ;  /* 0x0000006000017945 */ /* 0x000fe80003800000 */
[----:B------:R0:W-:Y:S01]  /*3570*/  @!P2 STG.E.U8 desc[UR36][R4.64+0x41], R57 ;  /* 0x000041390400a986 */ /* 0x0001e2000c101124 */
[----:B------:R-:W-:Y:S05]  /*3580*/  @P3 BRA `(.L_x_103) ;  /* 0x00000000000c3947 */ /* 0x000fea0003800000 */
[----:B------:R-:W5:Y:S02]  /*3590*/  LDG.E.U8 R156, desc[UR36][R10.64+0x40] ;  /* 0x000040240a9c7981 */ /* 0x000f64000c1e1100 */
[----:B-----5:R-:W-:-:S05]  /*35a0*/  PRMT R12, R156, 0x8880, RZ ;  /* 0x000088809c0c7816 */ /* 0x020fca00000000ff */
[----:B------:R-:W-:-:S07]  /*35b0*/  IMAD R3, R12, R155, RZ ;  /* 0x0000009b0c037224 */ /* 0x000fce00078e02ff */
.L_x_103:
[----:B------:R-:W-:Y:S05]  /*35c0*/  BSYNC B1 ;  /* 0x0000000000017941 */ /* 0x000fea0003800000 */
.L_x_102:
[----:B-1----:R-:W-:Y:S01]  /*35d0*/  @!P3 IMAD R13, R58, R154, R3 ;  /* 0x0000009a3a0db224 */ /* 0x002fe200078e0203 */
[----:B------:R-:W-:Y:S04]  /*35e0*/  BSSY B1, `(.L_x_104) ;  /* 0x0000006000017945 */ /* 0x000fe80003800000 */
[----:B------:R1:W-:Y:S01]  /*35f0*/  @!P3 STG.E.U8 desc[UR36][R6.64+0x40], R13 ;  /* 0x0000400d0600b986 */ /* 0x0003e2000c101124 */
[----:B------:R-:W-:Y:S05]  /*3600*/  @P4 BRA `(.L_x_105) ;  /* 0x00000000000c4947 */ /* 0x000fea0003800000 */
[----:B------:R-:W5:Y:S02]  /*3610*/  LDG.E.U8 R156, desc[UR36][R10.64+0x41] ;  /* 0x000041240a9c7981 */ /* 0x000f64000c1e1100 */
[----:B-----5:R-:W-:-:S05]  /*3620*/  PRMT R12, R156, 0x8880, RZ ;  /* 0x000088809c0c7816 */ /* 0x020fca00000000ff */
[----:B------:R-:W-:-:S07]  /*3630*/  IMAD R3, R12, R155, RZ ;  /* 0x0000009b0c037224 */ /* 0x000fce00078e02ff */
.L_x_105:
[----:B------:R-:W-:Y:S05]  /*3640*/  BSYNC B1 ;  /* 0x0000000000017941 */ /* 0x000fea0003800000 */
.L_x_104:
        /* <DEDUP_REMOVED lines=10> */
.L_x_107:
[----:B------:R-:W-:Y:S05]  /*36f0*/  BSYNC B1 ;  /* 0x0000000000017941 */ /* 0x000fea0003800000 */
.L_x_106:
[----:B-1----:R-:W-:Y:S01]  /*3700*/  @!P2 IMAD R13, R60, R154, R3 ;  /* 0x0000009a3c0da224 */ /* 0x002fe200078e0203 */
[----:B------:R-:W-:Y:S04]  /*3710*/  BSSY B1, `(.L_x_108) ;  /* 0x0000006000017945 */ /* 0x000fe80003800000 */
[----:B------:R1:W-:Y:S01]  /*3720*/  @!P2 STG.E.U8 desc[UR36][R4.64+0x48], R13 ;  /* 0x0000480d0400a986 */ /* 0x0003e2000c101124 */
[----:B------:R-:W-:Y:S05]  /*3730*/  @P3 BRA `(.L_x_109) ;  /* 0x00000000000c3947 */ /* 0x000fea0003800000 */
[----:B------:R-:W5:Y:S02]  /*3740*/  LDG.E.U8 R156, desc[UR36][R8.64+0x49] ;  /* 0x00004924089c7981 */ /* 0x000f64000c1e1100 */
[----:B-----5:R-:W-:-:S05]  /*3750*/  PRMT R12, R156, 0x8880, RZ ;  /* 0x000088809c0c7816 */ /* 0x020fca00000000ff */
[----:B------:R-:W-:-:S07]  /*3760*/  IMAD R3, R12, R155, RZ ;  /* 0x0000009b0c037224 */ /* 0x000fce00078e02ff */
.L_x_109:
[----:B------:R-:W-:Y:S05]  /*3770*/  BSYNC B1 ;  /* 0x0000000000017941 */ /* 0x000fea0003800000 */
.L_x_108:
[----:B------:R-:W-:Y:S01]  /*3780*/  @!P3 IMAD R61, R61, R154, R3 ;  /* 0x0000009a3d3db224 */ /* 0x000fe200078e0203 */
[----:B------:R-:W-:Y:S04]  /*3790*/  BSSY B1, `(.L_x_110) ;  /* 0x0000006000017945 */ /* 0x000fe80003800000 */
[----:B------:R0:W-:Y:S01]  /*37a0*/  @!P3 STG.E.U8 desc[UR36][R4.64+0x49], R61 ;  /* 0x0000493d0400b986 */ /* 0x0001e2000c101124 */
[----:B------:R-:W-:Y:S05]  /*37b0*/  @P4 BRA `(.L_x_111) ;  /* 0x00000000000c4947 */ /* 0x000fea0003800000 */
[----:B------:R-:W5:Y:S02]  /*37c0*/  LDG.E.U8 R156, desc[UR36][R10.64+0x48] ;  /* 0x000048240a9c7981 */ /* 0x000f64000c1e1100 */
[----:B-----5:R-:W-:-:S05]  /*37d0*/  PRMT R12, R156, 0x8880, RZ ;  /* 0x000088809c0c7816 */ /* 0x020fca00000000ff */
[----:B------:R-:W-:-:S07]  /*37e0*/  IMAD R3, R12, R155, RZ ;  /* 0x0000009b0c037224 */ /* 0x000fce00078e02ff */
.L_x_111:
[----:B------:R-:W-:Y:S05]  /*37f0*/  BSYNC B1 ;  /* 0x0000000000017941 */ /* 0x000fea0003800000 */
.L_x_110:
        /* <DEDUP_REMOVED lines=10> */
.L_x_113:
[----:B------:R-:W-:Y:S05]  /*38a0*/  BSYNC B1 ;  /* 0x0000000000017941 */ /* 0x000fea0003800000 */
.L_x_112:
[----:B------:R-:W-:Y:S01]  /*38b0*/  @!P2 IMAD R63, R63, R154, R3 ;  /* 0x0000009a3f3fa224 */ /* 0x000fe200078e0203 */
[----:B------:R-:W-:Y:S04]  /*38c0*/  BSSY B1, `(.L_x_114) ;  /* 0x0000006000017945 */ /* 0x000fe80003800000 */
[----:B------:R0:W-:Y:S01]  /*38d0*/  @!P2 STG.E.U8 desc[UR36][R6.64+0x49], R63 ;  /* 0x0000493f0600a986 */ /* 0x0001e2000c101124 */
[----:B------:R-:W-:Y:S05]  /*38e0*/  @P3 BRA `(.L_x_115) ;  /* 0x00000000000c3947 */ /* 0x000fea0003800000 */
[----:B------:R-:W5:Y:S02]  /*38f0*/  LDG.E.U8 R156, desc[UR36][R8.64+0x50] ;  /* 0x00005024089c7981 */ /* 0x000f64000c1e1100 */
[----:B-----5:R-:W-:-:S05]  /*3900*/  PRMT R12, R156, 0x8880, RZ ;  /* 0x000088809c0c7816 */ /* 0x020fca00000000ff */
[----:B------:R-:W-:-:S07]  /*3910*/  IMAD R3, R12, R155, RZ ;  /* 0x0000009b0c037224 */ /* 0x000fce00078e02ff */
.L_x_115:
[----:B------:R-:W-:Y:S05]  /*3920*/  BSYNC B1 ;  /* 0x0000000000017941 */ /* 0x000fea0003800000 */
.L_x_114:
[----:B-1----:R-:W-:Y:S01]  /*3930*/  @!P3 IMAD R13, R64, R154, R3 ;  /* 0x0000009a400db224 */ /* 0x002fe200078e0203 */
[----:B------:R-:W-:Y:S04]  /*3940*/  BSSY B1, `(.L_x_116) ;  /* 0x0000006000017945 */ /* 0x000fe80003800000 */
[----:B------:R1:W-:Y:S01]  /*3950*/  @!P3 STG.E.U8 desc[UR36][R4.64+0x50], R13 ;  /* 0x0000500d0400b986 */ /* 0x0003e2000c101124 */
[----:B------:R-:W-:Y:S05]  /*3960*/  @P4 BRA `(.L_x_117) ;  /* 0x00000000000c4947 */ /* 0x000fea0003800000 */
[----:B------:R-:W5:Y:S02]  /*3970*/  LDG.E.U8 R156, desc[UR36][R8.64+0x51] ;  /* 0x00005124089c7981 */ /* 0x000f64000c1e1100 */
[----:B-----5:R-:W-:-:S05]  /*3980*/  PRMT R12, R156, 0x8880, RZ ;  /* 0x000088809c0c7816 */ /* 0x020fca00000000ff */
[----:B------:R-:W-:-:S07]  /*3990*/  IMAD R3, R12, R155, RZ ;  /* 0x0000009b0c037224 */ /* 0x000fce00078e02ff */
.L_x_117:
[----:B------:R-:W-:Y:S05]  /*39a0*/  BSYNC B1 ;  /* 0x0000000000017941 */ /* 0x000fea0003800000 */
.L_x_116:
        /* <DEDUP_REMOVED lines=10> */
.L_x_119:
[----:B------:R-:W-:Y:S05]  /*3a50*/  BSYNC B1 ;  /* 0x0000000000017941 */ /* 0x000fea0003800000 */
.L_x_118:
[----:B-1----:R-:W-:Y:S01]  /*3a60*/  @!P2 IMAD R13, R66, R154, R3 ;  /* 0x0000009a420da224 */ /* 0x002fe200078e0203 */
[----:B------:R-:W-:Y:S04]  /*3a70*/  BSSY B1, `(.L_x_120) ;  /* 0x0000006000017945 */ /* 0x000fe80003800000 */
[----:B------:R1:W-:Y:S01]  /*3a80*/  @!P2 STG.E.U8 desc[UR36][R6.64+0x50], R13 ;  /* 0x0000500d0600a986 */ /* 0x0003e2000c101124 */
[----:B------:R-:W-:Y:S05]  /*3a90*/  @P3 BRA `(.L_x_121) ;  /* 0x00000000000c3947 */ /* 0x000fea0003800000 */
[----:B------:R-:W5:Y:S02]  /*3aa0*/  LDG.E.U8 R156, desc[UR36][R10.64+0x51] ;  /* 0x000051240a9c7981 */ /* 0x000f64000c1e1100 */
[----:B-----5:R-:W-:-:S05]  /*3ab0*/  PRMT R12, R156, 0x8880, RZ ;  /* 0x000088809c0c7816 */ /* 0x020fca00000000ff */
[----:B------:R-:W-:-:S07]  /*3ac0*/  IMAD R3, R12, R155, RZ ;  /* 0x0000009b0c037224 */ /* 0x000fce00078e02ff */
.L_x_121:
[----:B------:R-:W-:Y:S05]  /*3ad0*/  BSYNC B1 ;  /* 0x0000000000017941 */ /* 0x000fea0003800000 */
.L_x_120:
[----:B------:R-:W-:Y:S01]  /*3ae0*/  @!P3 IMAD R67, R67, R154, R3 ;  /* 0x0000009a4343b224 */ /* 0x000fe200078e0203 */
[----:B------:R-:W-:Y:S04]  /*3af0*/  BSSY B1, `(.L_x_122) ;  /* 0x0000006000017945 */ /* 0x000fe80003800000 */
[----:B------:R0:W-:Y:S01]  /*3b00*/  @!P3 STG.E.U8 desc[UR36][R6.64+0x51], R67 ;  /* 0x000051430600b986 */ /* 0x0001e2000c101124 */
[----:B------:R-:W-:Y:S05]  /*3b10*/  @P4 BRA `(.L_x_123) ;  /* 0x00000000000c4947 */ /* 0x000fea0003800000 */
[----:B------:R-:W5:Y:S02]  /*3b20*/  LDG.E.U8 R156, desc[UR36][R8.64+0x58] ;  /* 0x00005824089c7981 */ /* 0x000f64000c1e1100 */
[----:B-----5:R-:W-:-:S05]  /*3b30*/  PRMT R12, R156, 0x8880, RZ ;  /* 0x000088809c0c7816 */ /* 0x020fca00000000ff */
[----:B------:R-:W-:-:S07]  /*3b40*/  IMAD R3, R12, R155, RZ ;  /* 0x0000009b0c037224 */ /* 0x000fce00078e02ff */
.L_x_123:
[----:B------:R-:W-:Y:S05]  /*3b50*/  BSYNC B1 ;  /* 0x0000000000017941 */ /* 0x000fea0003800000 */
.L_x_122:
        /* <DEDUP_REMOVED lines=10> */
.L_x_125:
[----:B------:R-:W-:Y:S05]  /*3c00*/  BSYNC B1 ;  /* 0x0000000000017941 */ /* 0x000fea0003800000 */
.L_x_124:
[----:B------:R-:W-:Y:S01]  /*3c10*/  @!P2 IMAD R69, R69, R154, R3 ;  /* 0x0000009a4545a224 */ /* 0x000fe200078e0203 */
[----:B------:R-:W-:Y:S04]  /*3c20*/  BSSY B1, `(.L_x_126) ;  /* 0x0000006000017945 */ /* 0x000fe80003800000 */
[----:B------:R0:W-:Y:S01]  /*3c30*/  @!P2 STG.E.U8 desc[UR36][R4.64+0x59], R69 ;  /* 0x000059450400a986 */ /* 0x0001e2000c101124 */
[----:B------:R-:W-:Y:S05]  /*3c40*/  @P3 BRA `(.L_x_127) ;  /* 0x00000000000c3947 */ /* 0x000fea0003800000 */
[----:B------:R-:W5:Y:S02]  /*3c50*/  LDG.E.U8 R156, desc[UR36][R10.64+0x58] ;  /* 0x000058240a9c7981 */ /* 0x000f64000c1e1100 */
[----:B-----5:R-:W-:-:S05]  /*3c60*/  PRMT R12, R156, 0x8880, RZ ;  /* 0x000088809c0c7816 */ /* 0x020fca00000000ff */
[----:B------:R-:W-:-:S07]  /*3c70*/  IMAD R3, R12, R155, RZ ;  /* 0x0000009b0c037224 */ /* 0x000fce00078e02ff */
.L_x_127:
[----:B------:R-:W-:Y:S05]  /*3c80*/  BSYNC B1 ;  /* 0x0000000000017941 */ /* 0x000fea0003800000 */
.L_x_126:
[----:B-1----:R-:W-:Y:S01]  /*3c90*/  @!P3 IMAD R13, R70, R154, R3 ;  /* 0x0000009a460db224 */ /* 0x002fe200078e0203 */
[----:B------:R-:W-:Y:S04]  /*3ca0*/  BSSY B1, `(.L_x_128) ;  /* 0x0000006000017945 */ /* 0x000fe80003800000 */
[----:B------:R1:W-:Y:S01]  /*3cb0*/  @!P3 STG.E.U8 desc[UR36][R6.64+0x58], R13 ;  /* 0x0000580d0600b986 */ /* 0x0003e2000c101124 */
[----:B------:R-:W-:Y:S05]  /*3cc0*/  @P4 BRA `(.L_x_129) ;  /* 0x00000000000c4947 */ /* 0x000fea0003800000 */
[----:B------:R-:W5:Y:S02]  /*3cd0*/  LDG.E.U8 R156, desc[UR36][R10.64+0x59] ;  /* 0x000059240a9c7981 */ /* 0x000f64000c1e1100 */
[----:B-----5:R-:W-:-:S05]  /*3ce0*/  PRMT R12, R156, 0x8880, RZ ;  /* 0x000088809c0c7816 */ /* 0x020fca00000000ff */
[----:B------:R-:W-:-:S07]  /*3cf0*/  IMAD R3, R12, R155, RZ ;  /* 0x0000009b0c037224 */ /* 0x000fce00078e02ff */
.L_x_129:
[----:B------:R-:W-:Y:S05]  /*3d00*/  BSYNC B1 ;  /* 0x0000000000017941 */ /* 0x000fea0003800000 */
.L_x_128:
        /* <DEDUP_REMOVED lines=10> */
.L_x_131:
[----:B------:R-:W-:Y:S05]  /*3db0*/  BSYNC B1 ;  /* 0x0000000000017941 */ /* 0x000fea0003800000 */
.L_x_130:
[----:B-1----:R-:W-:Y:S01]  /*3dc0*/  @!P2 IMAD R13, R72, R154, R3 ;  /* 0x0000009a480da224 */ /* 0x002fe200078e0203 */
[----:B------:R-:W-:Y:S04]  /*3dd0*/  BSSY B1, `(.L_x_132) ;  /* 0x0000006000017945 */ /* 0x000fe80003800000 */
[----:B------:R1:W-:Y:S01]  /*3de0*/  @!P2 STG.E.U8 desc[UR36][R4.64+0x60], R13 ;  /* 0x0000600d0400a986 */ /* 0x0003e2000c101124 */
[----:B------:R-:W-:Y:S05]  /*3df0*/  @P3 BRA `(.L_x_133) ;  /* 0x00000000000c3947 */ /* 0x000fea0003800000 */
[----:B------:R-:W5:Y:S02]  /*3e00*/  LDG.E.U8 R156, desc[UR36][R8.64+0x61] ;  /* 0x00006124089c7981 */ /* 0x000f64000c1e1100 */
[----:B-----5:R-:W-:-:S05]  /*3e10*/  PRMT R12, R156, 0x8880, RZ ;  /* 0x000088809c0c7816 */ /* 0x020fca00000000ff */
[----:B------:R-:W-:-:S07]  /*3e20*/  IMAD R3, R12, R155, RZ ;  /* 0x0000009b0c037224 */ /* 0x000fce00078e02ff */
.L_x_133:
[----:B------:R-:W-:Y:S05]  /*3e30*/  BSYNC B1 ;  /* 0x0000000000017941 */ /* 0x000fea0003800000 */
.L_x_132:
[----:B------:R-:W-:Y:S01]  /*3e40*/  @!P3 IMAD R73, R73, R154, R3 ;  /* 0x0000009a4949b224 */ /* 0x000fe200078e0203 */
[----:B------:R-:W-:Y:S04]  /*3e50*/  BSSY B1, `(.L_x_134) ;  /* 0x0000006000017945 */ /* 0x000fe80003800000 */
[----:B------:R0:W-:Y:S01]  /*3e60*/  @!P3 STG.E.U8 desc[UR36][R4.64+0x61], R73 ;  /* 0x000061490400b986 */ /* 0x0001e2000c101124 */
[----:B------:R-:W-:Y:S05]  /*3e70*/  @P4 BRA `(.L_x_135) ;  /* 0x00000000000c4947 */ /* 0x000fea0003800000 */
[----:B------:R-:W5:Y:S02]  /*3e80*/  LDG.E.U8 R156, desc[UR36][R10.64+0x60] ;  /* 0x000060240a9c7981 */ /* 0x000f64000c1e1100 */
[----:B-----5:R-:W-:-:S05]  /*3e90*/  PRMT R12, R156, 0x8880, RZ ;  /* 0x000088809c0c7816 */ /* 0x020fca00000000ff */
[----:B------:R-:W-:-:S07]  /*3ea0*/  IMAD R3, R12, R155, RZ ;  /* 0x0000009b0c037224 */ /* 0x000fce00078e02ff */
.L_x_135:
[----:B------:R-:W-:Y:S05]  /*3eb0*/  BSYNC B1 ;  /* 0x0000000000017941 */ /* 0x000fea0003800000 */
.L_x_134:
        /* <DEDUP_REMOVED lines=10> */
.L_x_137:
[----:B------:R-:W-:Y:S05]  /*3f60*/  BSYNC B1 ;  /* 0x0000000000017941 */ /* 0x000fea0003800000 */
.L_x_136:
[----:B------:R-:W-:Y:S01]  /*3f70*/  @!P2 IMAD R75, R75, R154, R3 ;  /* 0x0000009a4b4ba224 */ /* 0x000fe200078e0203 */
[----:B------:R-:W-:Y:S04]  /*3f80*/  BSSY B1, `(.L_x_138) ;  /* 0x0000006000017945 */ /* 0x000fe80003800000 */
[----:B------:R0:W-:Y:S01]  /*3f90*/  @!P2 STG.E.U8 desc[UR36][R6.64+0x61], R75 ;  /* 0x0000614b0600a986 */ /* 0x0001e2000c101124 */
[----:B------:R-:W-:Y:S05]  /*3fa0*/  @P3 BRA `(.L_x_139) ;  /* 0x00000000000c3947 */ /* 0x000fea0003800000 */
[----:B------:R-:W5:Y:S02]  /*3fb0*/  LDG.E.U8 R156, desc[UR36][R8.64+0x68] ;  /* 0x00006824089c7981 */ /* 0x000f64000c1e1100 */
[----:B-----5:R-:W-:-:S05]  /*3fc0*/  PRMT R12, R156, 0x8880, RZ ;  /* 0x000088809c0c7816 */ /* 0x020fca00000000ff */
[----:B------:R-:W-:-:S07]  /*3fd0*/  IMAD R3, R12, R155, RZ ;  /* 0x0000009b0c037224 */ /* 0x000fce00078e02ff */
.L_x_139:
[----:B------:R-:W-:Y:S05]  /*3fe0*/  BSYNC B1 ;  /* 0x0000000000017941 */ /* 0x000fea0003800000 */
.L_x_138:
[----:B-1----:R-:W-:Y:S01]  /*3ff0*/  @!P3 IMAD R13, R76, R154, R3 ;  /* 0x0000009a4c0db224 */ /* 0x002fe200078e0203 */
[----:B------:R-:W-:Y:S04]  /*4000*/  BSSY B1, `(.L_x_140) ;  /* 0x0000006000017945 */ /* 0x000fe80003800000 */
[----:B------:R1:W-:Y:S01]  /*4010*/  @!P3 STG.E.U8 desc[UR36][R4.64+0x68], R13 ;  /* 0x0000680d0400b986 */ /* 0x0003e2000c101124 */
[----:B------:R-:W-:Y:S05]  /*4020*/  @P4 BRA `(.L_x_141) ;  /* 0x00000000000c4947 */ /* 0x000fea0003800000 */
[----:B------:R-:W5:Y:S02]  /*4030*/  LDG.E.U8 R156, desc[UR36][R8.64+0x69] ;  /* 0x00006924089c7981 */ /* 0x000f64000c1e1100 */
[----:B-----5:R-:W-:-:S05]  /*4040*/  PRMT R12, R156, 0x8880, RZ ;  /* 0x000088809c0c7816 */ /* 0x020fca00000000ff */
[----:B------:R-:W-:-:S07]  /*4050*/  IMAD R3, R12, R155, RZ ;  /* 0x0000009b0c037224 */ /* 0x000fce00078e02ff */
.L_x_141:
[----:B------:R-:W-:Y:S05]  /*4060*/  BSYNC B1 ;  /* 0x0000000000017941 */ /* 0x000fea0003800000 */
.L_x_140:
        /* <DEDUP_REMOVED lines=10> */
.L_x_143:
[----:B------:R-:W-:Y:S05]  /*4110*/  BSYNC B1 ;  /* 0x0000000000017941 */ /* 0x000fea0003800000 */
.L_x_142:
[----:B-1----:R-:W-:Y:S01]  /*4120*/  @!P2 IMAD R13, R78, R154, R3 ;  /* 0x0000009a4e0da224 */ /* 0x002fe200078e0203 */
[----:B------:R-:W-:Y:S04]  /*4130*/  BSSY B1, `(.L_x_144) ;  /* 0x0000006000017945 */ /* 0x000fe80003800000 */
[----:B------:R1:W-:Y:S01]  /*4140*/  @!P2 STG.E.U8 desc[UR36][R6.64+0x68], R13 ;  /* 0x0000680d0600a986 */ /* 0x0003e2000c101124 */
[----:B------:R-:W-:Y:S05]  /*4150*/  @P3 BRA `(.L_x_145) ;  /* 0x00000000000c3947 */ /* 0x000fea0003800000 */
[----:B------:R-:W5:Y:S02]  /*4160*/  LDG.E.U8 R156, desc[UR36][R10.64+0x69] ;  /* 0x000069240a9c7981 */ /* 0x000f64000c1e1100 */
[----:B-----5:R-:W-:-:S05]  /*4170*/  PRMT R12, R156, 0x8880, RZ ;  /* 0x000088809c0c7816 */ /* 0x020fca00000000ff */
[----:B------:R-:W-:-:S07]  /*4180*/  IMAD R3, R12, R155, RZ ;  /* 0x0000009b0c037224 */ /* 0x000fce00078e02ff */
.L_x_145:
[----:B------:R-:W-:Y:S05]  /*4190*/  BSYNC B1 ;  /* 0x0000000000017941 */ /* 0x000fea0003800000 */
.L_x_144:
[----:B------:R-:W-:Y:S01]  /*41a0*/  @!P3 IMAD R79, R79, R154, R3 ;  /* 0x0000009a4f4fb224 */ /* 0x000fe200078e0203 */
[----:B------:R-:W-:Y:S04]  /*41b0*/  BSSY B1, `(.L_x_146) ;  /* 0x0000006000017945 */ /* 0x000fe80003800000 */
[----:B------:R0:W-:Y:S01]  /*41c0*/  @!P3 STG.E.U8 desc[UR36][R6.64+0x69], R79 ;  /* 0x0000694f0600b986 */ /* 0x0001e2000c101124 */
[----:B------:R-:W-:Y:S05]  /*41d0*/  @P4 BRA `(.L_x_147) ;  /* 0x00000000000c4947 */ /* 0x000fea0003800000 */
[----:B------:R-:W5:Y:S02]  /*41e0*/  LDG.E.U8 R156, desc[UR36][R8.64+0x70] ;  /* 0x00007024089c7981 */ /* 0x000f64000c1e1100 */
[----:B-----5:R-:W-:-:S05]  /*41f0*/  PRMT R12, R156, 0x8880, RZ ;  /* 0x000088809c0c7816 */ /* 0x020fca00000000ff */
[----:B------:R-:W-:-:S07]  /*4200*/  IMAD R3, R12, R155, RZ ;  /* 0x0000009b0c037224 */ /* 0x000fce00078e02ff */
.L_x_147:
[----:B------:R-:W-:Y:S05]  /*4210*/  BSYNC B1 ;  /* 0x0000000000017941 */ /* 0x000fea0003800000 */
.L_x_146:
        /* <DEDUP_REMOVED lines=10> */
.L_x_149:
[----:B------:R-:W-:Y:S05]  /*42c0*/  BSYNC B1 ;  /* 0x0000000000017941 */ /* 0x000fea0003800000 */
.L_x_148:
[----:B------:R-:W-:Y:S01]  /*42d0*/  @!P2 IMAD R81, R81, R154, R3 ;  /* 0x0000009a5151a224 */ /* 0x000fe200078e0203 */
[----:B------:R-:W-:Y:S04]  /*42e0*/  BSSY B1, `(.L_x_150) ;  /* 0x0000006000017945 */ /* 0x000fe80003800000 */
[----:B------:R0:W-:Y:S01]  /*42f0*/  @!P2 STG.E.U8 desc[UR36][R4.64+0x71], R81 ;  /* 0x000071510400a986 */ /* 0x0001e2000c101124 */
[----:B------:R-:W-:Y:S05]  /*4300*/  @P3 BRA `(.L_x_151) ;  /* 0x00000000000c3947 */ /* 0x000fea0003800000 */
[----:B------:R-:W5:Y:S02]  /*4310*/  LDG.E.U8 R156, desc[UR36][R10.64+0x70] ;  /* 0x000070240a9c7981 */ /* 0x000f64000c1e1100 */
[----:B-----5:R-:W-:-:S05]  /*4320*/  PRMT R12, R156, 0x8880, RZ ;  /* 0x000088809c0c7816 */ /* 0x020fca00000000ff */
[----:B------:R-:W-:-:S07]  /*4330*/  IMAD R3, R12, R155, RZ ;  /* 0x0000009b0c037224 */ /* 0x000fce00078e02ff */
.L_x_151:
[----:B------:R-:W-:Y:S05]  /*4340*/  BSYNC B1 ;  /* 0x0000000000017941 */ /* 0x000fea0003800000 */
.L_x_150:
[----:B-1----:R-:W-:Y:S01]  /*4350*/  @!P3 IMAD R13, R82, R154, R3 ;  /* 0x0000009a520db224 */ /* 0x002fe200078e0203 */
[----:B------:R-:W-:Y:S04]  /*4360*/  BSSY B1, `(.L_x_152) ;  /* 0x0000006000017945 */ /* 0x000fe80003800000 */
[----:B------:R1:W-:Y:S01]  /*4370*/  @!P3 STG.E.U8 desc[UR36][R6.64+0x70], R13 ;  /* 0x0000700d0600b986 */ /* 0x0003e2000c101124 */
[----:B------:R-:W-:Y:S05]  /*4380*/  @P4 BRA `(.L_x_153) ;  /* 0x00000000000c4947 */ /* 0x000fea0003800000 */
[----:B------:R-:W5:Y:S02]  /*4390*/  LDG.E.U8 R156, desc[UR36][R10.64+0x71] ;  /* 0x000071240a9c7981 */ /* 0x000f64000c1e1100 */
[----:B-----5:R-:W-:-:S05]  /*43a0*/  PRMT R12, R156, 0x8880, RZ ;  /* 0x000088809c0c7816 */ /* 0x020fca00000000ff */
[----:B------:R-:W-:-:S07]  /*43b0*/  IMAD R3, R12, R155, RZ ;  /* 0x0000009b0c037224 */ /* 0x000fce00078e02ff */
.L_x_153:
[----:B------:R-:W-:Y:S05]  /*43c0*/  BSYNC B1 ;  /* 0x0000000000017941 */ /* 0x000fea0003800000 */
.L_x_152:
        /* <DEDUP_REMOVED lines=10> */
.L_x_155:
[----:B------:R-:W-:Y:S05]  /*4470*/  BSYNC B1 ;  /* 0x0000000000017941 */ /* 0x000fea0003800000 */
.L_x_154:
[----:B-1----:R-:W-:Y:S01]  /*4480*/  @!P2 IMAD R13, R84, R154, R3 ;  /* 0x0000009a540da224 */ /* 0x002fe200078e0203 */
[----:B------:R-:W-:Y:S04]  /*4490*/  BSSY B1, `(.L_x_156) ;  /* 0x0000006000017945 */ /* 0x000fe80003800000 */
[----:B------:R1:W-:Y:S01]  /*44a0*/  @!P2 STG.E.U8 desc[UR36][R4.64+0x78], R13 ;  /* 0x0000780d0400a986 */ /* 0x0003e2000c101124 */
[----:B------:R-:W-:Y:S05]  /*44b0*/  @P3 BRA `(.L_x_157) ;  /* 0x00000000000c3947 */ /* 0x000fea0003800000 */
[----:B------:R-:W5:Y:S02]  /*44c0*/  LDG.E.U8 R156, desc[UR36][R8.64+0x79] ;  /* 0x00007924089c7981 */ /* 0x000f64000c1e1100 */
[----:B-----5:R-:W-:-:S05]  /*44d0*/  PRMT R12, R156, 0x8880, RZ ;  /* 0x000088809c0c7816 */ /* 0x020fca00000000ff */
[----:B------:R-:W-:-:S07]  /*44e0*/  IMAD R3, R12, R155, RZ ;  /* 0x0000009b0c037224 */ /* 0x000fce00078e02ff */
.L_x_157:
[----:B------:R-:W-:Y:S05]  /*44f0*/  BSYNC B1 ;  /* 0x0000000000017941 */ /* 0x000fea0003800000 */
.L_x_156:
[----:B------:R-:W-:Y:S01]  /*4500*/  @!P3 IMAD R85, R85, R154, R3 ;  /* 0x0000009a5555b224 */ /* 0x000fe200078e0203 */
[----:B------:R-:W-:Y:S04]  /*4510*/  BSSY B1, `(.L_x_158) ;  /* 0x0000006000017945 */ /* 0x000fe80003800000 */
[----:B------:R0:W-:Y:S01]  /*4520*/  @!P3 STG.E.U8 desc[UR36][R4.64+0x79], R85 ;  /* 0x000079550400b986 */ /* 0x0001e2000c101124 */
[----:B------:R-:W-:Y:S05]  /*4530*/  @P4 BRA `(.L_x_159) ;  /* 0x00000000000c4947 */ /* 0x000fea0003800000 */
[----:B------:R-:W5:Y:S02]  /*4540*/  LDG.E.U8 R156, desc[UR36][R10.64+0x78] ;  /* 0x000078240a9c7981 */ /* 0x000f64000c1e1100 */
[----:B-----5:R-:W-:-:S05]  /*4550*/  PRMT R12, R156, 0x8880, RZ ;  /* 0x000088809c0c7816 */ /* 0x020fca00000000ff */
[----:B------:R-:W-:-:S07]  /*4560*/  IMAD R3, R12, R155, RZ ;  /* 0x0000009b0c037224 */ /* 0x000fce00078e02ff */
.L_x_159:
[----:B------:R-:W-:Y:S05]  /*4570*/  BSYNC B1 ;  /* 0x0000000000017941 */ /* 0x000fea0003800000 */
.L_x_158:
        /* <DEDUP_REMOVED lines=10> */
.L_x_161:
[----:B------:R-:W-:Y:S05]  /*4620*/  BSYNC B1 ;  /* 0x0000000000017941 */ /* 0x000fea0003800000 */
.L_x_160:
[----:B------:R-:W-:Y:S01]  /*4630*/  @!P2 IMAD R87, R87, R154, R3 ;  /* 0x0000009a5757a224 */ /* 0x000fe200078e0203 */
[----:B------:R-:W-:Y:S04]  /*4640*/  BSSY B1, `(.L_x_162) ;  /* 0x0000006000017945 */ /* 0x000fe80003800000 */
[----:B------:R0:W-:Y:S01]  /*4650*/  @!P2 STG.E.U8 desc[UR36][R6.64+0x79], R87 ;  /* 0x000079570600a986 */ /* 0x0001e2000c101124 */
[----:B------:R-:W-:Y:S05]  /*4660*/  @P3 BRA `(.L_x_163) ;  /* 0x00000000000c3947 */ /* 0x000fea0003800000 */
[----:B------:R-:W5:Y:S02]  /*4670*/  LDG.E.U8 R156, desc[UR36][R8.64+0x80] ;  /* 0x00008024089c7981 */ /* 0x000f64000c1e1100 */
[----:B-----5:R-:W-:-:S05]  /*4680*/  PRMT R12, R156, 0x8880, RZ ;  /* 0x000088809c0c7816 */ /* 0x020fca00000000ff */
[----:B------:R-:W-:-:S07]  /*4690*/  IMAD R3, R12, R155, RZ ;  /* 0x0000009b0c037224 */ /* 0x000fce00078e02ff */
.L_x_163:
[----:B------:R-:W-:Y:S05]  /*46a0*/  BSYNC B1 ;  /* 0x0000000000017941 */ /* 0x000fea0003800000 */
.L_x_162:
[----:B-1----:R-:W-:Y:S01]  /*46b0*/  @!P3 IMAD R13, R88, R154, R3 ;  /* 0x0000009a580db224 */ /* 0x002fe200078e0203 */
[----:B------:R-:W-:Y:S04]  /*46c0*/  BSSY B1, `(.L_x_164) ;  /* 0x0000006000017945 */ /* 0x000fe80003800000 */
[----:B------:R1:W-:Y:S01]  /*46d0*/  @!P3 STG.E.U8 desc[UR36][R4.64+0x80], R13 ;  /* 0x0000800d0400b986 */ /* 0x0003e2000c101124 */
[----:B------:R-:W-:Y:S05]  /*46e0*/  @P4 BRA `(.L_x_165) ;  /* 0x00000000000c4947 */ /* 0x000fea0003800000 */
[----:B------:R-:W5:Y:S02]  /*46f0*/  LDG.E.U8 R156, desc[UR36][R8.64+0x81] ;  /* 0x00008124089c7981 */ /* 0x000f64000c1e1100 */
[----:B-----5:R-:W-:-:S05]  /*4700*/  PRMT R12, R156, 0x8880, RZ ;  /* 0x000088809c0c7816 */ /* 0x020fca00000000ff */
[----:B------:R-:W-:-:S07]  /*4710*/  IMAD R3, R12, R155, RZ ;  /* 0x0000009b0c037224 */ /* 0x000fce00078e02ff */
.L_x_165:
[----:B------:R-:W-:Y:S05]  /*4720*/  BSYNC B1 ;  /* 0x0000000000017941 */ /* 0x000fea0003800000 */
.L_x_164:
        /* <DEDUP_REMOVED lines=10> */
.L_x_167:
[----:B------:R-:W-:Y:S05]  /*47d0*/  BSYNC B1 ;  /* 0x0000000000017941 */ /* 0x000fea0003800000 */
.L_x_166:
[----:B-1----:R-:W-:Y:S01]  /*47e0*/  @!P2 IMAD R13, R90, R154, R3 ;  /* 0x0000009a5a0da224 */ /* 0x002fe200078e0203 */
[----:B------:R-:W-:Y:S04]  /*47f0*/  BSSY B1, `(.L_x_168) ;  /* 0x0000006000017945 */ /* 0x000fe80003800000 */
[----:B------:R1:W-:Y:S01]  /*4800*/  @!P2 STG.E.U8 desc[UR36][R6.64+0x80], R13 ;  /* 0x0000800d0600a986 */ /* 0x0003e2000c101124 */
[----:B------:R-:W-:Y:S05]  /*4810*/  @P3 BRA `(.L_x_169) ;  /* 0x00000000000c3947 */ /* 0x000fea0003800000 */
[----:B------:R-:W5:Y:S02]  /*4820*/  LDG.E.U8 R156, desc[UR36][R10.64+0x81] ;  /* 0x000081240a9c7981 */ /* 0x000f64000c1e1100 */
[----:B-----5:R-:W-:-:S05]  /*4830*/  PRMT R12, R156, 0x8880, RZ ;  /* 0x000088809c0c7816 */ /* 0x020fca00000000ff */
[----:B------:R-:W-:-:S07]  /*4840*/  IMAD R3, R12, R155, RZ ;  /* 0x0000009b0c037224 */ /* 0x000fce00078e02ff */
.L_x_169:
[----:B------:R-:W-:Y:S05]  /*4850*/  BSYNC B1 ;  /* 0x0000000000017941 */ /* 0x000fea0003800000 */
.L_x_168:
[----:B------:R-:W-:Y:S01]  /*4860*/  @!P3 IMAD R91, R91, R154, R3 ;  /* 0x0000009a5b5bb224 */ /* 0x000fe200078e0203 */
[----:B------:R-:W-:Y:S04]  /*4870*/  BSSY B1, `(.L_x_170) ;  /* 0x0000006000017945 */ /* 0x000fe80003800000 */
[----:B------:R0:W-:Y:S01]  /*4880*/  @!P3 STG.E.U8 desc[UR36][R6.64+0x81], R91 ;  /* 0x0000815b0600b986 */ /* 0x0001e2000c101124 */
[----:B------:R-:W-:Y:S05]  /*4890*/  @P4 BRA `(.L_x_171) ;  /* 0x00000000000c4947 */ /* 0x000fea0003800000 */
[----:B------:R-:W5:Y:S02]  /*48a0*/  LDG.E.U8 R156, desc[UR36][R8.64+0x88] ;  /* 0x00008824089c7981 */ /* 0x000f64000c1e1100 */
[----:B-----5:R-:W-:-:S05]  /*48b0*/  PRMT R12, R156, 0x8880, RZ ;  /* 0x000088809c0c7816 */ /* 0x020fca00000000ff */
[----:B------:R-:W-:-:S07]  /*48c0*/  IMAD R3, R12, R155, RZ ;  /* 0x0000009b0c037224 */ /* 0x000fce00078e02ff */
.L_x_171:
[----:B------:R-:W-:Y:S05]  /*48d0*/  BSYNC B1 ;  /* 0x0000000000017941 */ /* 0x000fea0003800000 */
.L_x_170:
        /* <DEDUP_REMOVED lines=10> */
.L_x_173:
[----:B------:R-:W-:Y:S05]  /*4980*/  BSYNC B1 ;  /* 0x0000000000017941 */ /* 0x000fea0003800000 */
.L_x_172:
[----:B------:R-:W-:Y:S01]  /*4990*/  @!P2 IMAD R93, R93, R154, R3 ;  /* 0x0000009a5d5da224 */ /* 0x000fe200078e0203 */
[----:B------:R-:W-:Y:S04]  /*49a0*/  BSSY B1, `(.L_x_174) ;  /* 0x0000006000017945 */ /* 0x000fe80003800000 */
[----:B------:R0:W-:Y:S01]  /*49b0*/  @!P2 STG.E.U8 desc[UR36][R4.64+0x89], R93 ;  /* 0x0000895d0400a986 */ /* 0x0001e2000c101124 */
[----:B------:R-:W-:Y:S05]  /*49c0*/  @P3 BRA `(.L_x_175) ;  /* 0x00000000000c3947 */ /* 0x000fea0003800000 */
[----:B------:R-:W5:Y:S02]  /*49d0*/  LDG.E.U8 R156, desc[UR36][R10.64+0x88] ;  /* 0x000088240a9c7981 */ /* 0x000f64000c1e1100 */
[----:B-----5:R-:W-:-:S05]  /*49e0*/  PRMT R12, R156, 0x8880, RZ ;  /* 0x000088809c0c7816 */ /* 0x020fca00000000ff */
[----:B------:R-:W-:-:S07]  /*49f0*/  IMAD R3, R12, R155, RZ ;  /* 0x0000009b0c037224 */ /* 0x000fce00078e02ff */
.L_x_175:
[----:B------:R-:W-:Y:S05]  /*4a00*/  BSYNC B1 ;  /* 0x0000000000017941 */ /* 0x000fea0003800000 */
.L_x_174:
[----:B-1----:R-:W-:Y:S01]  /*4a10*/  @!P3 IMAD R13, R94, R154, R3 ;  /* 0x0000009a5e0db224 */ /* 0x002fe200078e0203 */
[----:B------:R-:W-:Y:S04]  /*4a20*/  BSSY B1, `(.L_x_176) ;  /* 0x0000006000017945 */ /* 0x000fe80003800000 */
[----:B------:R1:W-:Y:S01]  /*4a30*/  @!P3 STG.E.U8 desc[UR36][R6.64+0x88], R13 ;  /* 0x0000880d0600b986 */ /* 0x0003e2000c101124 */
[----:B------:R-:W-:Y:S05]  /*4a40*/  @P4 BRA `(.L_x_177) ;  /* 0x00000000000c4947 */ /* 0x000fea0003800000 */
[----:B------:R-:W5:Y:S02]  /*4a50*/  LDG.E.U8 R156, desc[UR36][R10.64+0x89] ;  /* 0x000089240a9c7981 */ /* 0x000f64000c1e1100 */
[----:B-----5:R-:W-:-:S05]  /*4a60*/  PRMT R12, R156, 0x8880, RZ ;  /* 0x000088809c0c7816 */ /* 0x020fca00000000ff */
[----:B------:R-:W-:-:S07]  /*4a70*/  IMAD R3, R12, R155, RZ ;  /* 0x0000009b0c037224 */ /* 0x000fce00078e02ff */
.L_x_177:
[----:B------:R-:W-:Y:S05]  /*4a80*/  BSYNC B1 ;  /* 0x0000000000017941 */ /* 0x000fea0003800000 */
.L_x_176:
        /* <DEDUP_REMOVED lines=10> */
.L_x_179:
[----:B------:R-:W-:Y:S05]  /*4b30*/  BSYNC B1 ;  /* 0x0000000000017941 */ /* 0x000fea0003800000 */
.L_x_178:
[----:B-1----:R-:W-:Y:S01]  /*4b40*/  @!P2 IMAD R13, R96, R154, R3 ;  /* 0x0000009a600da224 */ /* 0x002fe200078e0203 */
[----:B------:R-:W-:Y:S04]  /*4b50*/  BSSY B1, `(.L_x_180) ;  /* 0x0000006000017945 */ /* 0x000fe80003800000 */
[----:B------:R1:W-:Y:S01]  /*4b60*/  @!P2 STG.E.U8 desc[UR36][R4.64+0x90], R13 ;  /* 0x0000900d0400a986 */ /* 0x0003e2000c101124 */
[----:B------:R-:W-:Y:S05]  /*4b70*/  @P3 BRA `(.L_x_181) ;  /* 0x00000000000c3947 */ /* 0x000fea0003800000 */
[----:B------:R-:W5:Y:S02]  /*4b80*/  LDG.E.U8 R156, desc[UR36][R8.64+0x91] ;  /* 0x00009124089c7981 */ /* 0x000f64000c1e1100 */
[----:B-----5:R-:W-:-:S05]  /*4b90*/  PRMT R12, R156, 0x8880, RZ ;  /* 0x000088809c0c7816 */ /* 0x020fca00000000ff */
[----:B------:R-:W-:-:S07]  /*4ba0*/  IMAD R3, R12, R155, RZ ;  /* 0x0000009b0c037224 */ /* 0x000fce00078e02ff */
.L_x_181:
[----:B------:R-:W-:Y:S05]  /*4bb0*/  BSYNC B1 ;  /* 0x0000000000017941 */ /* 0x000fea0003800000 */
.L_x_180:
[----:B------:R-:W-:Y:S01]  /*4bc0*/  @!P3 IMAD R97, R97, R154, R3 ;  /* 0x0000009a6161b224 */ /* 0x000fe200078e0203 */
[----:B------:R-:W-:Y:S04]  /*4bd0*/  BSSY B1, `(.L_x_182) ;  /* 0x0000006000017945 */ /* 0x000fe80003800000 */
[----:B------:R0:W-:Y:S01]  /*4be0*/  @!P3 STG.E.U8 desc[UR36][R4.64+0x91], R97 ;  /* 0x000091610400b986 */ /* 0x0001e2000c101124 */
[----:B------:R-:W-:Y:S05]  /*4bf0*/  @P4 BRA `(.L_x_183) ;  /* 0x00000000000c4947 */ /* 0x000fea0003800000 */
[----:B------:R-:W5:Y:S02]  /*4c00*/  LDG.E.U8 R156, desc[UR36][R10.64+0x90] ;  /* 0x000090240a9c7981 */ /* 0x000f64000c1e1100 */
[----:B-----5:R-:W-:-:S05]  /*4c10*/  PRMT R12, R156, 0x8880, RZ ;  /* 0x000088809c0c7816 */ /* 0x020fca00000000ff */
[----:B------:R-:W-:-:S07]  /*4c20*/  IMAD R3, R12, R155, RZ ;  /* 0x0000009b0c037224 */ /* 0x000fce00078e02ff */
.L_x_183:
[----:B------:R-:W-:Y:S05]  /*4c30*/  BSYNC B1 ;  /* 0x0000000000017941 */ /* 0x000fea0003800000 */
.L_x_182:
        /* <DEDUP_REMOVED lines=10> */
.L_x_185:
[----:B------:R-:W-:Y:S05]  /*4ce0*/  BSYNC B1 ;  /* 0x0000000000017941 */ /* 0x000fea0003800000 */
.L_x_184:
[----:B------:R-:W-:Y:S01]  /*4cf0*/  @!P2 IMAD R99, R99, R154, R3 ;  /* 0x0000009a6363a224 */ /* 0x000fe200078e0203 */
[----:B------:R-:W-:Y:S04]  /*4d00*/  BSSY B1, `(.L_x_186) ;  /* 0x0000006000017945 */ /* 0x000fe80003800000 */
[----:B------:R0:W-:Y:S01]  /*4d10*/  @!P2 STG.E.U8 desc[UR36][R6.64+0x91], R99 ;  /* 0x000091630600a986 */ /* 0x0001e2000c101124 */
[----:B------:R-:W-:Y:S05]  /*4d20*/  @P3 BRA `(.L_x_187) ;  /* 0x00000000000c3947 */ /* 0x000fea0003800000 */
[----:B------:R-:W5:Y:S02]  /*4d30*/  LDG.E.U8 R156, desc[UR36][R8.64+0x98] ;  /* 0x00009824089c7981 */ /* 0x000f64000c1e1100 */
[----:B-----5:R-:W-:-:S05]  /*4d40*/  PRMT R12, R156, 0x8880, RZ ;  /* 0x000088809c0c7816 */ /* 0x020fca00000000ff */
[----:B------:R-:W-:-:S07]  /*4d50*/  IMAD R3, R12, R155, RZ ;  /* 0x0000009b0c037224 */ /* 0x000fce00078e02ff */
.L_x_187:
[----:B------:R-:W-:Y:S05]  /*4d60*/  BSYNC B1 ;  /* 0x0000000000017941 */ /* 0x000fea0003800000 */
.L_x_186:
[----:B-1----:R-:W-:Y:S01]  /*4d70*/  @!P3 IMAD R13, R100, R154, R3 ;  /* 0x0000009a640db224 */ /* 0x002fe200078e0203 */
[----:B------:R-:W-:Y:S04]  /*4d80*/  BSSY B1, `(.L_x_188) ;  /* 0x0000006000017945 */ /* 0x000fe80003800000 */
[----:B------:R1:W-:Y:S01]  /*4d90*/  @!P3 STG.E.U8 desc[UR36][R4.64+0x98], R13 ;  /* 0x0000980d0400b986 */ /* 0x0003e2000c101124 */
[----:B------:R-:W-:Y:S05]  /*4da0*/  @P4 BRA `(.L_x_189) ;  /* 0x00000000000c4947 */ /* 0x000fea0003800000 */
[----:B------:R-:W5:Y:S02]  /*4db0*/  LDG.E.U8 R156, desc[UR36][R8.64+0x99] ;  /* 0x00009924089c7981 */ /* 0x000f64000c1e1100 */
[----:B-----5:R-:W-:-:S05]  /*4dc0*/  PRMT R12, R156, 0x8880, RZ ;  /* 0x000088809c0c7816 */ /* 0x020fca00000000ff */
[----:B------:R-:W-:-:S07]  /*4dd0*/  IMAD R3, R12, R155, RZ ;  /* 0x0000009b0c037224 */ /* 0x000fce00078e02ff */
.L_x_189:
[----:B------:R-:W-:Y:S05]  /*4de0*/  BSYNC B1 ;  /* 0x0000000000017941 */ /* 0x000fea0003800000 */
.L_x_188:
        /* <DEDUP_REMOVED lines=10> */
.L_x_191:
[----:B------:R-:W-:Y:S05]  /*4e90*/  BSYNC B1 ;  /* 0x0000000000017941 */ /* 0x000fea0003800000 */
.L_x_190:
[----:B-1----:R-:W-:Y:S01]  /*4ea0*/  @!P2 IMAD R13, R102, R154, R3 ;  /* 0x0000009a660da224 */ /* 0x002fe200078e0203 */
[----:B------:R-:W-:Y:S04]  /*4eb0*/  BSSY B1, `(.L_x_192) ;  /* 0x0000006000017945 */ /* 0x000fe80003800000 */
[----:B------:R1:W-:Y:S01]  /*4ec0*/  @!P2 STG.E.U8 desc[UR36][R6.64+0x98], R13 ;  /* 0x0000980d0600a986 */ /* 0x0003e2000c101124 */
[----:B------:R-:W-:Y:S05]  /*4ed0*/  @P3 BRA `(.L_x_193) ;  /* 0x00000000000c3947 */ /* 0x000fea0003800000 */
[----:B------:R-:W5:Y:S02]  /*4ee0*/  LDG.E.U8 R156, desc[UR36][R10.64+0x99] ;  /* 0x000099240a9c7981 */ /* 0x000f64000c1e1100 */
[----:B-----5:R-:W-:-:S05]  /*4ef0*/  PRMT R12, R156, 0x8880, RZ ;  /* 0x000088809c0c7816 */ /* 0x020fca00000000ff */
[----:B------:R-:W-:-:S07]  /*4f00*/  IMAD R3, R12, R155, RZ ;  /* 0x0000009b0c037224 */ /* 0x000fce00078e02ff */
.L_x_193:
[----:B------:R-:W-:Y:S05]  /*4f10*/  BSYNC B1 ;  /* 0x0000000000017941 */ /* 0x000fea0003800000 */
.L_x_192:
[----:B------:R-:W-:Y:S01]  /*4f20*/  @!P3 IMAD R103, R103, R154, R3 ;  /* 0x0000009a6767b224 */ /* 0x000fe200078e0203 */
[----:B------:R-:W-:Y:S04]  /*4f30*/  BSSY B1, `(.L_x_194) ;  /* 0x0000006000017945 */ /* 0x000fe80003800000 */
[----:B------:R0:W-:Y:S01]  /*4f40*/  @!P3 STG.E.U8 desc[UR36][R6.64+0x99], R103 ;  /* 0x000099670600b986 */ /* 0x0001e2000c101124 */
[----:B------:R-:W-:Y:S05]  /*4f50*/  @P4 BRA `(.L_x_195) ;  /* 0x00000000000c4947 */ /* 0x000fea0003800000 */
[----:B------:R-:W5:Y:S02]  /*4f60*/  LDG.E.U8 R156, desc[UR36][R8.64+0xa0] ;  /* 0x0000a024089c7981 */ /* 0x000f64000c1e1100 */
[----:B-----5:R-:W-:-:S05]  /*4f70*/  PRMT R12, R156, 0x8880, RZ ;  /* 0x000088809c0c7816 */ /* 0x020fca00000000ff */
[----:B------:R-:W-:-:S07]  /*4f80*/  IMAD R3, R12, R155, RZ ;  /* 0x0000009b0c037224 */ /* 0x000fce00078e02ff */
.L_x_195:
[----:B------:R-:W-:Y:S05]  /*4f90*/  BSYNC B1 ;  /* 0x0000000000017941 */ /* 0x000fea0003800000 */
.L_x_194:
        /* <DEDUP_REMOVED lines=10> */
.L_x_197:
[----:B------:R-:W-:Y:S05]  /*5040*/  BSYNC B1 ;  /* 0x0000000000017941 */ /* 0x000fea0003800000 */
.L_x_196:
[----:B------:R-:W-:Y:S01]  /*5050*/  @!P2 IMAD R105, R105, R154, R3 ;  /* 0x0000009a6969a224 */ /* 0x000fe200078e0203 */
[----:B------:R-:W-:Y:S04]  /*5060*/  BSSY B1, `(.L_x_198) ;  /* 0x0000006000017945 */ /* 0x000fe80003800000 */
[----:B------:R0:W-:Y:S01]  /*5070*/  @!P2 STG.E.U8 desc[UR36][R4.64+0xa1], R105 ;  /* 0x0000a1690400a986 */ /* 0x0001e2000c101124 */
[----:B------:R-:W-:Y:S05]  /*5080*/  @P3 BRA `(.L_x_199) ;  /* 0x00000000000c3947 */ /* 0x000fea0003800000 */
[----:B------:R-:W5:Y:S02]  /*5090*/  LDG.E.U8 R156, desc[UR36][R10.64+0xa0] ;  /* 0x0000a0240a9c7981 */ /* 0x000f64000c1e1100 */
[----:B-----5:R-:W-:-:S05]  /*50a0*/  PRMT R12, R156, 0x8880, RZ ;  /* 0x000088809c0c7816 */ /* 0x020fca00000000ff */
[----:B------:R-:W-:-:S07]  /*50b0*/  IMAD R3, R12, R155, RZ ;  /* 0x0000009b0c037224 */ /* 0x000fce00078e02ff */
.L_x_199:
[----:B------:R-:W-:Y:S05]  /*50c0*/  BSYNC B1 ;  /* 0x0000000000017941 */ /* 0x000fea0003800000 */
.L_x_198:
[----:B-1----:R-:W-:Y:S01]  /*50d0*/  @!P3 IMAD R13, R106, R154, R3 ;  /* 0x0000009a6a0db224 */ /* 0x002fe200078e0203 */
[----:B------:R-:W-:Y:S04]  /*50e0*/  BSSY B1, `(.L_x_200) ;  /* 0x0000006000017945 */ /* 0x000fe80003800000 */
[----:B------:R1:W-:Y:S01]  /*50f0*/  @!P3 STG.E.U8 desc[UR36][R6.64+0xa0], R13 ;  /* 0x0000a00d0600b986 */ /* 0x0003e2000c101124 */
[----:B------:R-:W-:Y:S05]  /*5100*/  @P4 BRA `(.L_x_201) ;  /* 0x00000000000c4947 */ /* 0x000fea0003800000 */
[----:B------:R-:W5:Y:S02]  /*5110*/  LDG.E.U8 R156, desc[UR36][R10.64+0xa1] ;  /* 0x0000a1240a9c7981 */ /* 0x000f64000c1e1100 */
[----:B-----5:R-:W-:-:S05]  /*5120*/  PRMT R12, R156, 0x8880, RZ ;  /* 0x000088809c0c7816 */ /* 0x020fca00000000ff */
[----:B------:R-:W-:-:S07]  /*5130*/  IMAD R3, R12, R155, RZ ;  /* 0x0000009b0c037224 */ /* 0x000fce00078e02ff */
.L_x_201:
[----:B------:R-:W-:Y:S05]  /*5140*/  BSYNC B1 ;  /* 0x0000000000017941 */ /* 0x000fea0003800000 */
.L_x_200:
        /* <DEDUP_REMOVED lines=10> */
.L_x_203:
[----:B------:R-:W-:Y:S05]  /*51f0*/  BSYNC B1 ;  /* 0x0000000000017941 */ /* 0x000fea0003800000 */
.L_x_202:
[----:B-1----:R-:W-:Y:S01]  /*5200*/  @!P2 IMAD R13, R108, R154, R3 ;  /* 0x0000009a6c0da224 */ /* 0x002fe200078e0203 */
[----:B------:R-:W-:Y:S04]  /*5210*/  BSSY B1, `(.L_x_204) ;  /* 0x0000006000017945 */ /* 0x000fe80003800000 */
[----:B------:R1:W-:Y:S01]  /*5220*/  @!P2 STG.E.U8 desc[UR36][R4.64+0xa8], R13 ;  /* 0x0000a80d0400a986 */ /* 0x0003e2000c101124 */
[----:B------:R-:W-:Y:S05]  /*5230*/  @P3 BRA `(.L_x_205) ;  /* 0x00000000000c3947 */ /* 0x000fea0003800000 */
[----:B------:R-:W5:Y:S02]  /*5240*/  LDG.E.U8 R156, desc[UR36][R8.64+0xa9] ;  /* 0x0000a924089c7981 */ /* 0x000f64000c1e1100 */
[----:B-----5:R-:W-:-:S05]  /*5250*/  PRMT R12, R156, 0x8880, RZ ;  /* 0x000088809c0c7816 */ /* 0x020fca00000000ff */
[----:B------:R-:W-:-:S07]  /*5260*/  IMAD R3, R12, R155, RZ ;  /* 0x0000009b0c037224 */ /* 0x000fce00078e02ff */
.L_x_205:
[----:B------:R-:W-:Y:S05]  /*5270*/  BSYNC B1 ;  /* 0x0000000000017941 */ /* 0x000fea0003800000 */
.L_x_204:
[----:B------:R-:W-:Y:S01]  /*5280*/  @!P3 IMAD R109, R109, R154, R3 ;  /* 0x0000009a6d6db224 */ /* 0x000fe200078e0203 */
[----:B------:R-:W-:Y:S04]  /*5290*/  BSSY B1, `(.L_x_206) ;  /* 0x0000006000017945 */ /* 0x000fe80003800000 */
[----:B------:R0:W-:Y:S01]  /*52a0*/  @!P3 STG.E.U8 desc[UR36][R4.64+0xa9], R109 ;  /* 0x0000a96d0400b986 */ /* 0x0001e2000c101124 */
[----:B------:R-:W-:Y:S05]  /*52b0*/  @P4 BRA `(.L_x_207) ;  /* 0x00000000000c4947 */ /* 0x000fea0003800000 */
[----:B------:R-:W5:Y:S02]  /*52c0*/  LDG.E.U8 R156, desc[UR36][R10.64+0xa8] ;  /* 0x0000a8240a9c7981 */ /* 0x000f64000c1e1100 */
[----:B-----5:R-:W-:-:S05]  /*52d0*/  PRMT R12, R156, 0x8880, RZ ;  /* 0x000088809c0c7816 */ /* 0x020fca00000000ff */
[----:B------:R-:W-:-:S07]  /*52e0*/  IMAD R3, R12, R155, RZ ;  /* 0x0000009b0c037224 */ /* 0x000fce00078e02ff */
.L_x_207:
[----:B------:R-:W-:Y:S05]  /*52f0*/  BSYNC B1 ;  /* 0x0000000000017941 */ /* 0x000fea0003800000 */
.L_x_206:
        /* <DEDUP_REMOVED lines=10> */
.L_x_209:
[----:B------:R-:W-:Y:S05]  /*53a0*/  BSYNC B1 ;  /* 0x0000000000017941 */ /* 0x000fea0003800000 */
.L_x_208:
[----:B------:R-:W-:Y:S01]  /*53b0*/  @!P2 IMAD R111, R111, R154, R3 ;  /* 0x0000009a6f6fa224 */ /* 0x000fe200078e0203 */
[----:B------:R-:W-:Y:S04]  /*53c0*/  BSSY B1, `(.L_x_210) ;  /* 0x0000006000017945 */ /* 0x000fe80003800000 */
[----:B------:R0:W-:Y:S01]  /*53d0*/  @!P2 STG.E.U8 desc[UR36][R6.64+0xa9], R111 ;  /* 0x0000a96f0600a986 */ /* 0x0001e2000c101124 */
[----:B------:R-:W-:Y:S05]  /*53e0*/  @P3 BRA `(.L_x_211) ;  /* 0x00000000000c3947 */ /* 0x000fea0003800000 */
[----:B------:R-:W5:Y:S02]  /*53f0*/  LDG.E.U8 R156, desc[UR36][R8.64+0xb0] ;  /* 0x0000b024089c7981 */ /* 0x000f64000c1e1100 */
[----:B-----5:R-:W-:-:S05]  /*5400*/  PRMT R12, R156, 0x8880, RZ ;  /* 0x000088809c0c7816 */ /* 0x020fca00000000ff */
[----:B------:R-:W-:-:S07]  /*5410*/  IMAD R3, R12, R155, RZ ;  /* 0x0000009b0c037224 */ /* 0x000fce00078e02ff */
.L_x_211:
[----:B------:R-:W-:Y:S05]  /*5420*/  BSYNC B1 ;  /* 0x0000000000017941 */ /* 0x000fea0003800000 */
.L_x_210:
[----:B-1----:R-:W-:Y:S01]  /*5430*/  @!P3 IMAD R13, R112, R154, R3 ;  /* 0x0000009a700db224 */ /* 0x002fe200078e0203 */
[----:B------:R-:W-:Y:S04]  /*5440*/  BSSY B1, `(.L_x_212) ;  /* 0x0000006000017945 */ /* 0x000fe80003800000 */
[----:B------:R1:W-:Y:S01]  /*5450*/  @!P3 STG.E.U8 desc[UR36][R4.64+0xb0], R13 ;  /* 0x0000b00d0400b986 */ /* 0x0003e2000c101124 */
[----:B------:R-:W-:Y:S05]  /*5460*/  @P4 BRA `(.L_x_213) ;  /* 0x00000000000c4947 */ /* 0x000fea0003800000 */
[----:B------:R-:W5:Y:S02]  /*5470*/  LDG.E.U8 R156, desc[UR36][R8.64+0xb1] ;  /* 0x0000b124089c7981 */ /* 0x000f64000c1e1100 */
[----:B-----5:R-:W-:-:S05]  /*5480*/  PRMT R12, R156, 0x8880, RZ ;  /* 0x000088809c0c7816 */ /* 0x020fca00000000ff */
[----:B------:R-:W-:-:S07]  /*5490*/  IMAD R3, R12, R155, RZ ;  /* 0x0000009b0c037224 */ /* 0x000fce00078e02ff */
.L_x_213:
[----:B------:R-:W-:Y:S05]  /*54a0*/  BSYNC B1 ;  /* 0x0000000000017941 */ /* 0x000fea0003800000 */
.L_x_212:
        /* <DEDUP_REMOVED lines=10> */
.L_x_215:
[----:B------:R-:W-:Y:S05]  /*5550*/  BSYNC B1 ;  /* 0x0000000000017941 */ /* 0x000fea0003800000 */
.L_x_214:
[----:B-1----:R-:W-:Y:S01]  /*5560*/  @!P2 IMAD R13, R114, R154, R3 ;  /* 0x0000009a720da224 */ /* 0x002fe200078e0203 */
[----:B------:R-:W-:Y:S04]  /*5570*/  BSSY B1, `(.L_x_216) ;  /* 0x0000006000017945 */ /* 0x000fe80003800000 */
[----:B------:R1:W-:Y:S01]  /*5580*/  @!P2 STG.E.U8 desc[UR36][R6.64+0xb0], R13 ;  /* 0x0000b00d0600a986 */ /* 0x0003e2000c101124 */
[----:B------:R-:W-:Y:S05]  /*5590*/  @P3 BRA `(.L_x_217) ;  /* 0x00000000000c3947 */ /* 0x000fea0003800000 */
[----:B------:R-:W5:Y:S02]  /*55a0*/  LDG.E.U8 R156, desc[UR36][R10.64+0xb1] ;  /* 0x0000b1240a9c7981 */ /* 0x000f64000c1e1100 */
[----:B-----5:R-:W-:-:S05]  /*55b0*/  PRMT R12, R156, 0x8880, RZ ;  /* 0x000088809c0c7816 */ /* 0x020fca00000000ff */
[----:B------:R-:W-:-:S07]  /*55c0*/  IMAD R3, R12, R155, RZ ;  /* 0x0000009b0c037224 */ /* 0x000fce00078e02ff */
.L_x_217:
[----:B------:R-:W-:Y:S05]  /*55d0*/  BSYNC B1 ;  /* 0x0000000000017941 */ /* 0x000fea0003800000 */
.L_x_216:
[----:B------:R-:W-:Y:S01]  /*55e0*/  @!P3 IMAD R115, R115, R154, R3 ;  /* 0x0000009a7373b224 */ /* 0x000fe200078e0203 */
[----:B------:R-:W-:Y:S04]  /*55f0*/  BSSY B1, `(.L_x_218) ;  /* 0x0000006000017945 */ /* 0x000fe80003800000 */
[----:B------:R0:W-:Y:S01]  /*5600*/  @!P3 STG.E.U8 desc[UR36][R6.64+0xb1], R115 ;  /* 0x0000b1730600b986 */ /* 0x0001e2000c101124 */
[----:B------:R-:W-:Y:S05]  /*5610*/  @P4 BRA `(.L_x_219) ;  /* 0x00000000000c4947 */ /* 0x000fea0003800000 */
[----:B------:R-:W5:Y:S02]  /*5620*/  LDG.E.U8 R156, desc[UR36][R8.64+0xb8] ;  /* 0x0000b824089c7981 */ /* 0x000f64000c1e1100 */
[----:B-----5:R-:W-:-:S05]  /*5630*/  PRMT R12, R156, 0x8880, RZ ;  /* 0x000088809c0c7816 */ /* 0x020fca00000000ff */
[----:B------:R-:W-:-:S07]  /*5640*/  IMAD R3, R12, R155, RZ ;  /* 0x0000009b0c037224 */ /* 0x000fce00078e02ff */
.L_x_219:
[----:B------:R-:W-:Y:S05]  /*5650*/  BSYNC B1 ;  /* 0x0000000000017941 */ /* 0x000fea0003800000 */
.L_x_218:
        /* <DEDUP_REMOVED lines=10> */
.L_x_221:
[----:B------:R-:W-:Y:S05]  /*5700*/  BSYNC B1 ;  /* 0x0000000000017941 */ /* 0x000fea0003800000 */
.L_x_220:
[----:B------:R-:W-:Y:S01]  /*5710*/  @!P2 IMAD R117, R117, R154, R3 ;  /* 0x0000009a7575a224 */ /* 0x000fe200078e0203 */
[----:B------:R-:W-:Y:S04]  /*5720*/  BSSY B1, `(.L_x_222) ;  /* 0x0000006000017945 */ /* 0x000fe80003800000 */
[----:B------:R0:W-:Y:S01]  /*5730*/  @!P2 STG.E.U8 desc[UR36][R4.64+0xb9], R117 ;  /* 0x0000b9750400a986 */ /* 0x0001e2000c101124 */
[----:B------:R-:W-:Y:S05]  /*5740*/  @P3 BRA `(.L_x_223) ;  /* 0x00000000000c3947 */ /* 0x000fea0003800000 */
[----:B------:R-:W5:Y:S02]  /*5750*/  LDG.E.U8 R156, desc[UR36][R10.64+0xb8] ;  /* 0x0000b8240a9c7981 */ /* 0x000f64000c1e1100 */
[----:B-----5:R-:W-:-:S05]  /*5760*/  PRMT R12, R156, 0x8880, RZ ;  /* 0x000088809c0c7816 */ /* 0x020fca00000000ff */
[----:B------:R-:W-:-:S07]  /*5770*/  IMAD R3, R12, R155, RZ ;  /* 0x0000009b0c037224 */ /* 0x000fce00078e02ff */
.L_x_223:
[----:B------:R-:W-:Y:S05]  /*5780*/  BSYNC B1 ;  /* 0x0000000000017941 */ /* 0x000fea0003800000 */
.L_x_222:
[----:B-1----:R-:W-:Y:S01]  /*5790*/  @!P3 IMAD R13, R118, R154, R3 ;  /* 0x0000009a760db224 */ /* 0x002fe200078e0203 */
[----:B------:R-:W-:Y:S04]  /*57a0*/  BSSY B1, `(.L_x_224) ;  /* 0x0000006000017945 */ /* 0x000fe80003800000 */
[----:B------:R1:W-:Y:S01]  /*57b0*/  @!P3 STG.E.U8 desc[UR36][R6.64+0xb8], R13 ;  /* 0x0000b80d0600b986 */ /* 0x0003e2000c101124 */
[----:B------:R-:W-:Y:S05]  /*57c0*/  @P4 BRA `(.L_x_225) ;  /* 0x00000000000c4947 */ /* 0x000fea0003800000 */
[----:B------:R-:W5:Y:S02]  /*57d0*/  LDG.E.U8 R156, desc[UR36][R10.64+0xb9] ;  /* 0x0000b9240a9c7981 */ /* 0x000f64000c1e1100 */
[----:B-----5:R-:W-:-:S05]  /*57e0*/  PRMT R12, R156, 0x8880, RZ ;  /* 0x000088809c0c7816 */ /* 0x020fca00000000ff */
[----:B------:R-:W-:-:S07]  /*57f0*/  IMAD R3, R12, R155, RZ ;  /* 0x0000009b0c037224 */ /* 0x000fce00078e02ff */
.L_x_225:
[----:B------:R-:W-:Y:S05]  /*5800*/  BSYNC B1 ;  /* 0x0000000000017941 */ /* 0x000fea0003800000 */
.L_x_224:
        /* <DEDUP_REMOVED lines=10> */
.L_x_227:
[----:B------:R-:W-:Y:S05]  /*58b0*/  BSYNC B1 ;  /* 0x0000000000017941 */ /* 0x000fea0003800000 */
.L_x_226:
[----:B-1----:R-:W-:Y:S01]  /*58c0*/  @!P2 IMAD R13, R120, R154, R3 ;  /* 0x0000009a780da224 */ /* 0x002fe200078e0203 */
[----:B------:R-:W-:Y:S04]  /*58d0*/  BSSY B1, `(.L_x_228) ;  /* 0x0000006000017945 */ /* 0x000fe80003800000 */
[----:B------:R1:W-:Y:S01]  /*58e0*/  @!P2 STG.E.U8 desc[UR36][R4.64+0xc0], R13 ;  /* 0x0000c00d0400a986 */ /* 0x0003e2000c101124 */
[----:B------:R-:W-:Y:S05]  /*58f0*/  @P3 BRA `(.L_x_229) ;  /* 0x00000000000c3947 */ /* 0x000fea0003800000 */
[----:B------:R-:W5:Y:S02]  /*5900*/  LDG.E.U8 R156, desc[UR36][R8.64+0xc1] ;  /* 0x0000c124089c7981 */ /* 0x000f64000c1e1100 */
[----:B-----5:R-:W-:-:S05]  /*5910*/  PRMT R12, R156, 0x8880, RZ ;  /* 0x000088809c0c7816 */ /* 0x020fca00000000ff */
[----:B------:R-:W-:-:S07]  /*5920*/  IMAD R3, R12, R155, RZ ;  /* 0x0000009b0c037224 */ /* 0x000fce00078e02ff */
.L_x_229:
[----:B------:R-:W-:Y:S05]  /*5930*/  BSYNC B1 ;  /* 0x0000000000017941 */ /* 0x000fea0003800000 */
.L_x_228:
[----:B------:R-:W-:Y:S01]  /*5940*/  @!P3 IMAD R121, R121, R154, R3 ;  /* 0x0000009a7979b224 */ /* 0x000fe200078e0203 */
[----:B------:R-:W-:Y:S04]  /*5950*/  BSSY B1, `(.L_x_230) ;  /* 0x0000006000017945 */ /* 0x000fe80003800000 */
[----:B------:R0:W-:Y:S01]  /*5960*/  @!P3 STG.E.U8 desc[UR36][R4.64+0xc1], R121 ;  /* 0x0000c1790400b986 */ /* 0x0001e2000c101124 */
[----:B------:R-:W-:Y:S05]  /*5970*/  @P4 BRA `(.L_x_231) ;  /* 0x00000000000c4947 */ /* 0x000fea0003800000 */
[----:B------:R-:W5:Y:S02]  /*5980*/  LDG.E.U8 R156, desc[UR36][R10.64+0xc0] ;  /* 0x0000c0240a9c7981 */ /* 0x000f64000c1e1100 */
[----:B-----5:R-:W-:-:S05]  /*5990*/  PRMT R12, R156, 0x8880, RZ ;  /* 0x000088809c0c7816 */ /* 0x020fca00000000ff */
[----:B------:R-:W-:-:S07]  /*59a0*/  IMAD R3, R12, R155, RZ ;  /* 0x0000009b0c037224 */ /* 0x000fce00078e02ff */
.L_x_231:
[----:B------:R-:W-:Y:S05]  /*59b0*/  BSYNC B1 ;  /* 0x0000000000017941 */ /* 0x000fea0003800000 */
.L_x_230:
        /* <DEDUP_REMOVED lines=10> */
.L_x_233:
[----:B------:R-:W-:Y:S05]  /*5a60*/  BSYNC B1 ;  /* 0x0000000000017941 */ /* 0x000fea0003800000 */
.L_x_232:
[----:B------:R-:W-:Y:S01]  /*5a70*/  @!P2 IMAD R123, R123, R154, R3 ;  /* 0x0000009a7b7ba224 */ /* 0x000fe200078e0203 */
[----:B------:R-:W-:Y:S04]  /*5a80*/  BSSY B1, `(.L_x_234) ;  /* 0x0000006000017945 */ /* 0x000fe80003800000 */
[----:B------:R0:W-:Y:S01]  /*5a90*/  @!P2 STG.E.U8 desc[UR36][R6.64+0xc1], R123 ;  /* 0x0000c17b0600a986 */ /* 0x0001e2000c101124 */
[----:B------:R-:W-:Y:S05]  /*5aa0*/  @P3 BRA `(.L_x_235) ;  /* 0x00000000000c3947 */ /* 0x000fea0003800000 */
[----:B------:R-:W5:Y:S02]  /*5ab0*/  LDG.E.U8 R156, desc[UR36][R8.64+0xc8] ;  /* 0x0000c824089c7981 */ /* 0x000f64000c1e1100 */
[----:B-----5:R-:W-:-:S05]  /*5ac0*/  PRMT R12, R156, 0x8880, RZ ;  /* 0x000088809c0c7816 */ /* 0x020fca00000000ff */
[----:B------:R-:W-:-:S07]  /*5ad0*/  IMAD R3, R12, R155, RZ ;  /* 0x0000009b0c037224 */ /* 0x000fce00078e02ff */
.L_x_235:
[----:B------:R-:W-:Y:S05]  /*5ae0*/  BSYNC B1 ;  /* 0x0000000000017941 */ /* 0x000fea0003800000 */
.L_x_234:
[----:B-1----:R-:W-:Y:S01]  /*5af0*/  @!P3 IMAD R13, R124, R154, R3 ;  /* 0x0000009a7c0db224 */ /* 0x002fe200078e0203 */
[----:B------:R-:W-:Y:S04]  /*5b00*/  BSSY B1, `(.L_x_236) ;  /* 0x0000006000017945 */ /* 0x000fe80003800000 */
[----:B------:R1:W-:Y:S01]  /*5b10*/  @!P3 STG.E.U8 desc[UR36][R4.64+0xc8], R13 ;  /* 0x0000c80d0400b986 */ /* 0x0003e2000c101124 */
[----:B------:R-:W-:Y:S05]  /*5b20*/  @P4 BRA `(.L_x_237) ;  /* 0x00000000000c4947 */ /* 0x000fea0003800000 */
[----:B------:R-:W5:Y:S02]  /*5b30*/  LDG.E.U8 R156, desc[UR36][R8.64+0xc9] ;  /* 0x0000c924089c7981 */ /* 0x000f64000c1e1100 */
[----:B-----5:R-:W-:-:S05]  /*5b40*/  PRMT R12, R156, 0x8880, RZ ;  /* 0x000088809c0c7816 */ /* 0x020fca00000000ff */
[----:B------:R-:W-:-:S07]  /*5b50*/  IMAD R3, R12, R155, RZ ;  /* 0x0000009b0c037224 */ /* 0x000fce00078e02ff */
.L_x_237:
[----:B------:R-:W-:Y:S05]  /*5b60*/  BSYNC B1 ;  /* 0x0000000000017941 */ /* 0x000fea0003800000 */
.L_x_236:
        /* <DEDUP_REMOVED lines=10> */
.L_x_239:
[----:B------:R-:W-:Y:S05]  /*5c10*/  BSYNC B1 ;  /* 0x0000000000017941 */ /* 0x000fea0003800000 */
.L_x_238:
[----:B-1----:R-:W-:Y:S01]  /*5c20*/  @!P2 IMAD R13, R126, R154, R3 ;  /* 0x0000009a7e0da224 */ /* 0x002fe200078e0203 */
[----:B------:R-:W-:Y:S04]  /*5c30*/  BSSY B1, `(.L_x_240) ;  /* 0x0000006000017945 */ /* 0x000fe80003800000 */
[----:B------:R1:W-:Y:S01]  /*5c40*/  @!P2 STG.E.U8 desc[UR36][R6.64+0xc8], R13 ;  /* 0x0000c80d0600a986 */ /* 0x0003e2000c101124 */
[----:B------:R-:W-:Y:S05]  /*5c50*/  @P3 BRA `(.L_x_241) ;  /* 0x00000000000c3947 */ /* 0x000fea0003800000 */
[----:B------:R-:W5:Y:S02]  /*5c60*/  LDG.E.U8 R156, desc[UR36][R10.64+0xc9] ;  /* 0x0000c9240a9c7981 */ /* 0x000f64000c1e1100 */
[----:B-----5:R-:W-:-:S05]  /*5c70*/  PRMT R12, R156, 0x8880, RZ ;  /* 0x000088809c0c7816 */ /* 0x020fca00000000ff */
[----:B------:R-:W-:-:S07]  /*5c80*/  IMAD R3, R12, R155, RZ ;  /* 0x0000009b0c037224 */ /* 0x000fce00078e02ff */
.L_x_241:
[----:B------:R-:W-:Y:S05]  /*5c90*/  BSYNC B1 ;  /* 0x0000000000017941 */ /* 0x000fea0003800000 */
.L_x_240:
[----:B------:R-:W-:Y:S01]  /*5ca0*/  @!P3 IMAD R127, R127, R154, R3 ;  /* 0x0000009a7f7fb224 */ /* 0x000fe200078e0203 */
[----:B------:R-:W-:Y:S04]  /*5cb0*/  BSSY B1, `(.L_x_242) ;  /* 0x0000006000017945 */ /* 0x000fe80003800000 */
[----:B------:R0:W-:Y:S01]  /*5cc0*/  @!P3 STG.E.U8 desc[UR36][R6.64+0xc9], R127 ;  /* 0x0000c97f0600b986 */ /* 0x0001e2000c101124 */
[----:B------:R-:W-:Y:S05]  /*5cd0*/  @P4 BRA `(.L_x_243) ;  /* 0x00000000000c4947 */ /* 0x000fea0003800000 */
[----:B------:R-:W5:Y:S02]  /*5ce0*/  LDG.E.U8 R156, desc[UR36][R8.64+0xd0] ;  /* 0x0000d024089c7981 */ /* 0x000f64000c1e1100 */
[----:B-----5:R-:W-:-:S05]  /*5cf0*/  PRMT R12, R156, 0x8880, RZ ;  /* 0x000088809c0c7816 */ /* 0x020fca00000000ff */
[----:B------:R-:W-:-:S07]  /*5d00*/  IMAD R3, R12, R155, RZ ;  /* 0x0000009b0c037224 */ /* 0x000fce00078e02ff */
.L_x_243:
[----:B------:R-:W-:Y:S05]  /*5d10*/  BSYNC B1 ;  /* 0x0000000000017941 */ /* 0x000fea0003800000 */
.L_x_242:
        /* <DEDUP_REMOVED lines=10> */
.L_x_245:
[----:B------:R-:W-:Y:S05]  /*5dc0*/  BSYNC B1 ;  /* 0x0000000000017941 */ /* 0x000fea0003800000 */
.L_x_244:
[----:B------:R-:W-:Y:S01]  /*5dd0*/  @!P2 IMAD R129, R129, R154, R3 ;  /* 0x0000009a8181a224 */ /* 0x000fe200078e0203 */
[----:B------:R-:W-:Y:S04]  /*5de0*/  BSSY B1, `(.L_x_246) ;  /* 0x0000006000017945 */ /* 0x000fe80003800000 */
[----:B------:R0:W-:Y:S01]  /*5df0*/  @!P2 STG.E.U8 desc[UR36][R4.64+0xd1], R129 ;  /* 0x0000d1810400a986 */ /* 0x0001e2000c101124 */
[----:B------:R-:W-:Y:S05]  /*5e00*/  @P3 BRA `(.L_x_247) ;  /* 0x00000000000c3947 */ /* 0x000fea0003800000 */
[----:B------:R-:W5:Y:S02]  /*5e10*/  LDG.E.U8 R156, desc[UR36][R10.64+0xd0] ;  /* 0x0000d0240a9c7981 */ /* 0x000f64000c1e1100 */
[----:B-----5:R-:W-:-:S05]  /*5e20*/  PRMT R12, R156, 0x8880, RZ ;  /* 0x000088809c0c7816 */ /* 0x020fca00000000ff */
[----:B------:R-:W-:-:S07]  /*5e30*/  IMAD R3, R12, R155, RZ ;  /* 0x0000009b0c037224 */ /* 0x000fce00078e02ff */
.L_x_247:
[----:B------:R-:W-:Y:S05]  /*5e40*/  BSYNC B1 ;  /* 0x0000000000017941 */ /* 0x000fea0003800000 */
.L_x_246:
[----:B-1----:R-:W-:Y:S01]  /*5e50*/  @!P3 IMAD R13, R130, R154, R3 ;  /* 0x0000009a820db224 */ /* 0x002fe200078e0203 */
[----:B------:R-:W-:Y:S04]  /*5e60*/  BSSY B1, `(.L_x_248) ;  /* 0x0000006000017945 */ /* 0x000fe80003800000 */
[----:B------:R1:W-:Y:S01]  /*5e70*/  @!P3 STG.E.U8 desc[UR36][R6.64+0xd0], R13 ;  /* 0x0000d00d0600b986 */ /* 0x0003e2000c101124 */
[----:B------:R-:W-:Y:S05]  /*5e80*/  @P4 BRA `(.L_x_249) ;  /* 0x00000000000c4947 */ /* 0x000fea0003800000 */
[----:B------:R-:W5:Y:S02]  /*5e90*/  LDG.E.U8 R156, desc[UR36][R10.64+0xd1] ;  /* 0x0000d1240a9c7981 */ /* 0x000f64000c1e1100 */
[----:B-----5:R-:W-:-:S05]  /*5ea0*/  PRMT R12, R156, 0x8880, RZ ;  /* 0x000088809c0c7816 */ /* 0x020fca00000000ff */
[----:B------:R-:W-:-:S07]  /*5eb0*/  IMAD R3, R12, R155, RZ ;  /* 0x0000009b0c037224 */ /* 0x000fce00078e02ff */
.L_x_249:
[----:B------:R-:W-:Y:S05]  /*5ec0*/  BSYNC B1 ;  /* 0x0000000000017941 */ /* 0x000fea0003800000 */
.L_x_248:
        /* <DEDUP_REMOVED lines=10> */
.L_x_251:
[----:B------:R-:W-:Y:S05]  /*5f70*/  BSYNC B1 ;  /* 0x0000000000017941 */ /* 0x000fea0003800000 */
.L_x_250:
[----:B-1----:R-:W-:Y:S01]  /*5f80*/  @!P2 IMAD R13, R132, R154, R3 ;  /* 0x0000009a840da224 */ /* 0x002fe200078e0203 */
[----:B------:R-:W-:Y:S04]  /*5f90*/  BSSY B1, `(.L_x_252) ;  /* 0x0000006000017945 */ /* 0x000fe80003800000 */
[----:B------:R1:W-:Y:S01]  /*5fa0*/  @!P2 STG.E.U8 desc[UR36][R4.64+0xd8], R13 ;  /* 0x0000d80d0400a986 */ /* 0x0003e2000c101124 */
[----:B------:R-:W-:Y:S05]  /*5fb0*/  @P3 BRA `(.L_x_253) ;  /* 0x00000000000c3947 */ /* 0x000fea0003800000 */
[----:B------:R-:W5:Y:S02]  /*5fc0*/  LDG.E.U8 R156, desc[UR36][R8.64+0xd9] ;  /* 0x0000d924089c7981 */ /* 0x000f64000c1e1100 */
[----:B-----5:R-:W-:-:S05]  /*5fd0*/  PRMT R12, R156, 0x8880, RZ ;  /* 0x000088809c0c7816 */ /* 0x020fca00000000ff */
[----:B------:R-:W-:-:S07]  /*5fe0*/  IMAD R3, R12, R155, RZ ;  /* 0x0000009b0c037224 */ /* 0x000fce00078e02ff */
.L_x_253:
[----:B------:R-:W-:Y:S05]  /*5ff0*/  BSYNC B1 ;  /* 0x0000000000017941 */ /* 0x000fea0003800000 */
.L_x_252:
[----:B------:R-:W-:Y:S01]  /*6000*/  @!P3 IMAD R133, R133, R154, R3 ;  /* 0x0000009a8585b224 */ /* 0x000fe200078e0203 */
[----:B------:R-:W-:Y:S04]  /*6010*/  BSSY B1, `(.L_x_254) ;  /* 0x0000006000017945 */ /* 0x000fe80003800000 */
[----:B------:R0:W-:Y:S01]  /*6020*/  @!P3 STG.E.U8 desc[UR36][R4.64+0xd9], R133 ;  /* 0x0000d9850400b986 */ /* 0x0001e2000c101124 */
[----:B------:R-:W-:Y:S05]  /*6030*/  @P4 BRA `(.L_x_255) ;  /* 0x00000000000c4947 */ /* 0x000fea0003800000 */
[----:B------:R-:W5:Y:S02]  /*6040*/  LDG.E.U8 R156, desc[UR36][R10.64+0xd8] ;  /* 0x0000d8240a9c7981 */ /* 0x000f64000c1e1100 */
[----:B-----5:R-:W-:-:S05]  /*6050*/  PRMT R12, R156, 0x8880, RZ ;  /* 0x000088809c0c7816 */ /* 0x020fca00000000ff */
[----:B------:R-:W-:-:S07]  /*6060*/  IMAD R3, R12, R155, RZ ;  /* 0x0000009b0c037224 */ /* 0x000fce00078e02ff */
.L_x_255:
[----:B------:R-:W-:Y:S05]  /*6070*/  BSYNC B1 ;  /* 0x0000000000017941 */ /* 0x000fea0003800000 */
.L_x_254:
        /* <DEDUP_REMOVED lines=10> */
.L_x_257:
[----:B------:R-:W-:Y:S05]  /*6120*/  BSYNC B1 ;  /* 0x0000000000017941 */ /* 0x000fea0003800000 */
.L_x_256:
[----:B------:R-:W-:Y:S01]  /*6130*/  @!P2 IMAD R135, R135, R154, R3 ;  /* 0x0000009a8787a224 */ /* 0x000fe200078e0203 */
[----:B------:R-:W-:Y:S04]  /*6140*/  BSSY B1, `(.L_x_258) ;  /* 0x0000006000017945 */ /* 0x000fe80003800000 */
[----:B------:R0:W-:Y:S01]  /*6150*/  @!P2 STG.E.U8 desc[UR36][R6.64+0xd9], R135 ;  /* 0x0000d9870600a986 */ /* 0x0001e2000c101124 */
[----:B------:R-:W-:Y:S05]  /*6160*/  @P3 BRA `(.L_x_259) ;  /* 0x00000000000c3947 */ /* 0x000fea0003800000 */
[----:B------:R-:W5:Y:S02]  /*6170*/  LDG.E.U8 R156, desc[UR36][R8.64+0xe0] ;  /* 0x0000e024089c7981 */ /* 0x000f64000c1e1100 */
[----:B-----5:R-:W-:-:S05]  /*6180*/  PRMT R12, R156, 0x8880, RZ ;  /* 0x000088809c0c7816 */ /* 0x020fca00000000ff */
[----:B------:R-:W-:-:S07]  /*6190*/  IMAD R3, R12, R155, RZ ;  /* 0x0000009b0c037224 */ /* 0x000fce00078e02ff */
.L_x_259:
[----:B------:R-:W-:Y:S05]  /*61a0*/  BSYNC B1 ;  /* 0x0000000000017941 */ /* 0x000fea0003800000 */
.L_x_258:
[----:B-1----:R-:W-:Y:S01]  /*61b0*/  @!P3 IMAD R13, R136, R154, R3 ;  /* 0x0000009a880db224 */ /* 0x002fe200078e0203 */
[----:B------:R-:W-:Y:S04]  /*61c0*/  BSSY B1, `(.L_x_260) ;  /* 0x0000006000017945 */ /* 0x000fe80003800000 */
[----:B------:R1:W-:Y:S01]  /*61d0*/  @!P3 STG.E.U8 desc[UR36][R4.64+0xe0], R13 ;  /* 0x0000e00d0400b986 */ /* 0x0003e2000c101124 */
[----:B------:R-:W-:Y:S05]  /*61e0*/  @P4 BRA `(.L_x_261) ;  /* 0x00000000000c4947 */ /* 0x000fea0003800000 */
[----:B------:R-:W5:Y:S02]  /*61f0*/  LDG.E.U8 R156, desc[UR36][R8.64+0xe1] ;  /* 0x0000e124089c7981 */ /* 0x000f64000c1e1100 */
[----:B-----5:R-:W-:-:S05]  /*6200*/  PRMT R12, R156, 0x8880, RZ ;  /* 0x000088809c0c7816 */ /* 0x020fca00000000ff */
[----:B------:R-:W-:-:S07]  /*6210*/  IMAD R3, R12, R155, RZ ;  /* 0x0000009b0c037224 */ /* 0x000fce00078e02ff */
.L_x_261:
[----:B------:R-:W-:Y:S05]  /*6220*/  BSYNC B1 ;  /* 0x0000000000017941 */ /* 0x000fea0003800000 */
.L_x_260:
        /* <DEDUP_REMOVED lines=10> */
.L_x_263:
[----:B------:R-:W-:Y:S05]  /*62d0*/  BSYNC B1 ;  /* 0x0000000000017941 */ /* 0x000fea0003800000 */
.L_x_262:
[----:B-1----:R-:W-:Y:S01]  /*62e0*/  @!P2 IMAD R13, R138, R154, R3 ;  /* 0x0000009a8a0da224 */ /* 0x002fe200078e0203 */
[----:B------:R-:W-:Y:S04]  /*62f0*/  BSSY B1, `(.L_x_264) ;  /* 0x0000006000017945 */ /* 0x000fe80003800000 */
[----:B------:R1:W-:Y:S01]  /*6300*/  @!P2 STG.E.U8 desc[UR36][R6.64+0xe0], R13 ;  /* 0x0000e00d0600a986 */ /* 0x0003e2000c101124 */
[----:B------:R-:W-:Y:S05]  /*6310*/  @P3 BRA `(.L_x_265) ;  /* 0x00000000000c3947 */ /* 0x000fea0003800000 */
[----:B------:R-:W5:Y:S02]  /*6320*/  LDG.E.U8 R156, desc[UR36][R10.64+0xe1] ;  /* 0x0000e1240a9c7981 */ /* 0x000f64000c1e1100 */
[----:B-----5:R-:W-:-:S05]  /*6330*/  PRMT R12, R156, 0x8880, RZ ;  /* 0x000088809c0c7816 */ /* 0x020fca00000000ff */
[----:B------:R-:W-:-:S07]  /*6340*/  IMAD R3, R12, R155, RZ ;  /* 0x0000009b0c037224 */ /* 0x000fce00078e02ff */
.L_x_265:
[----:B------:R-:W-:Y:S05]  /*6350*/  BSYNC B1 ;  /* 0x0000000000017941 */ /* 0x000fea0003800000 */
.L_x_264:
[----:B------:R-:W-:Y:S01]  /*6360*/  @!P3 IMAD R139, R139, R154, R3 ;  /* 0x0000009a8b8bb224 */ /* 0x000fe200078e0203 */
[----:B------:R-:W-:Y:S04]  /*6370*/  BSSY B1, `(.L_x_266) ;  /* 0x0000006000017945 */ /* 0x000fe80003800000 */
[----:B------:R0:W-:Y:S01]  /*6380*/  @!P3 STG.E.U8 desc[UR36][R6.64+0xe1], R139 ;  /* 0x0000e18b0600b986 */ /* 0x0001e2000c101124 */
[----:B------:R-:W-:Y:S05]  /*6390*/  @P4 BRA `(.L_x_267) ;  /* 0x00000000000c4947 */ /* 0x000fea0003800000 */
[----:B------:R-:W5:Y:S02]  /*63a0*/  LDG.E.U8 R156, desc[UR36][R8.64+0xe8] ;  /* 0x0000e824089c7981 */ /* 0x000f64000c1e1100 */
[----:B-----5:R-:W-:-:S05]  /*63b0*/  PRMT R12, R156, 0x8880, RZ ;  /* 0x000088809c0c7816 */ /* 0x020fca00000000ff */
[----:B------:R-:W-:-:S07]  /*63c0*/  IMAD R3, R12, R155, RZ ;  /* 0x0000009b0c037224 */ /* 0x000fce00078e02ff */
.L_x_267:
[----:B------:R-:W-:Y:S05]  /*63d0*/  BSYNC B1 ;  /* 0x0000000000017941 */ /* 0x000fea0003800000 */
.L_x_266:
        /* <DEDUP_REMOVED lines=10> */
.L_x_269:
[----:B------:R-:W-:Y:S05]  /*6480*/  BSYNC B1 ;  /* 0x0000000000017941 */ /* 0x000fea0003800000 */
.L_x_268:
[----:B------:R-:W-:Y:S01]  /*6490*/  @!P2 IMAD R141, R141, R154, R3 ;  /* 0x0000009a8d8da224 */ /* 0x000fe200078e0203 */
[----:B------:R-:W-:Y:S04]  /*64a0*/  BSSY B1, `(.L_x_270) ;  /* 0x0000006000017945 */ /* 0x000fe80003800000 */
[----:B------:R0:W-:Y:S01]  /*64b0*/  @!P2 STG.E.U8 desc[UR36][R4.64+0xe9], R141 ;  /* 0x0000e98d0400a986 */ /* 0x0001e2000c101124 */
[----:B------:R-:W-:Y:S05]  /*64c0*/  @P3 BRA `(.L_x_271) ;  /* 0x00000000000c3947 */ /* 0x000fea0003800000 */
[----:B------:R-:W5:Y:S02]  /*64d0*/  LDG.E.U8 R156, desc[UR36][R10.64+0xe8] ;  /* 0x0000e8240a9c7981 */ /* 0x000f64000c1e1100 */
[----:B-----5:R-:W-:-:S05]  /*64e0*/  PRMT R12, R156, 0x8880, RZ ;  /* 0x000088809c0c7816 */ /* 0x020fca00000000ff */
[----:B------:R-:W-:-:S07]  /*64f0*/  IMAD R3, R12, R155, RZ ;  /* 0x0000009b0c037224 */ /* 0x000fce00078e02ff */
.L_x_271:
[----:B------:R-:W-:Y:S05]  /*6500*/  BSYNC B1 ;  /* 0x0000000000017941 */ /* 0x000fea0003800000 */
.L_x_270:
[----:B-1----:R-:W-:Y:S01]  /*6510*/  @!P3 IMAD R13, R142, R154, R3 ;  /* 0x0000009a8e0db224 */ /* 0x002fe200078e0203 */
[----:B------:R-:W-:Y:S04]  /*6520*/  BSSY B1, `(.L_x_272) ;  /* 0x0000006000017945 */ /* 0x000fe80003800000 */
[----:B------:R1:W-:Y:S01]  /*6530*/  @!P3 STG.E.U8 desc[UR36][R6.64+0xe8], R13 ;  /* 0x0000e80d0600b986 */ /* 0x0003e2000c101124 */
[----:B------:R-:W-:Y:S05]  /*6540*/  @P4 BRA `(.L_x_273) ;  /* 0x00000000000c4947 */ /* 0x000fea0003800000 */
[----:B------:R-:W5:Y:S02]  /*6550*/  LDG.E.U8 R156, desc[UR36][R10.64+0xe9] ;  /* 0x0000e9240a9c7981 */ /* 0x000f64000c1e1100 */
[----:B-----5:R-:W-:-:S05]  /*6560*/  PRMT R12, R156, 0x8880, RZ ;  /* 0x000088809c0c7816 */ /* 0x020fca00000000ff */
[----:B------:R-:W-:-:S07]  /*6570*/  IMAD R3, R12, R155, RZ ;  /* 0x0000009b0c037224 */ /* 0x000fce00078e02ff */
.L_x_273:
[----:B------:R-:W-:Y:S05]  /*6580*/  BSYNC B1 ;  /* 0x0000000000017941 */ /* 0x000fea0003800000 */
.L_x_272:
        /* <DEDUP_REMOVED lines=10> */
.L_x_275:
[----:B------:R-:W-:Y:S05]  /*6630*/  BSYNC B1 ;  /* 0x0000000000017941 */ /* 0x000fea0003800000 */
.L_x_274:
[----:B-1----:R-:W-:Y:S01]  /*6640*/  @!P2 IMAD R13, R144, R154, R3 ;  /* 0x0000009a900da224 */ /* 0x002fe200078e0203 */
[----:B------:R-:W-:Y:S04]  /*6650*/  BSSY B1, `(.L_x_276) ;  /* 0x0000006000017945 */ /* 0x000fe80003800000 */
[----:B------:R1:W-:Y:S01]  /*6660*/  @!P2 STG.E.U8 desc[UR36][R4.64+0xf0], R13 ;  /* 0x0000f00d0400a986 */ /* 0x0003e2000c101124 */
[----:B------:R-:W-:Y:S05]  /*6670*/  @P3 BRA `(.L_x_277) ;  /* 0x00000000000c3947 */ /* 0x000fea0003800000 */
[----:B------:R-:W5:Y:S02]  /*6680*/  LDG.E.U8 R156, desc[UR36][R8.64+0xf1] ;  /* 0x0000f124089c7981 */ /* 0x000f64000c1e1100 */
[----:B-----5:R-:W-:-:S05]  /*6690*/  PRMT R12, R156, 0x8880, RZ ;  /* 0x000088809c0c7816 */ /* 0x020fca00000000ff */
[----:B------:R-:W-:-:S07]  /*66a0*/  IMAD R3, R12, R155, RZ ;  /* 0x0000009b0c037224 */ /* 0x000fce00078e02ff */
.L_x_277:
[----:B------:R-:W-:Y:S05]  /*66b0*/  BSYNC B1 ;  /* 0x0000000000017941 */ /* 0x000fea0003800000 */
.L_x_276:
[----:B------:R-:W-:Y:S01]  /*66c0*/  @!P3 IMAD R145, R145, R154, R3 ;  /* 0x0000009a9191b224 */ /* 0x000fe200078e0203 */
[----:B------:R-:W-:Y:S04]  /*66d0*/  BSSY B1, `(.L_x_278) ;  /* 0x0000006000017945 */ /* 0x000fe80003800000 */
[----:B------:R0:W-:Y:S01]  /*66e0*/  @!P3 STG.E.U8 desc[UR36][R4.64+0xf1], R145 ;  /* 0x0000f1910400b986 */ /* 0x0001e2000c101124 */
[----:B------:R-:W-:Y:S05]  /*66f0*/  @P4 BRA `(.L_x_279) ;  /* 0x00000000000c4947 */ /* 0x000fea0003800000 */
[----:B------:R-:W5:Y:S02]  /*6700*/  LDG.E.U8 R156, desc[UR36][R10.64+0xf0] ;  /* 0x0000f0240a9c7981 */ /* 0x000f64000c1e1100 */
[----:B-----5:R-:W-:-:S05]  /*6710*/  PRMT R12, R156, 0x8880, RZ ;  /* 0x000088809c0c7816 */ /* 0x020fca00000000ff */
[----:B------:R-:W-:-:S07]  /*6720*/  IMAD R3, R12, R155, RZ ;  /* 0x0000009b0c037224 */ /* 0x000fce00078e02ff */
.L_x_279:
[----:B------:R-:W-:Y:S05]  /*6730*/  BSYNC B1 ;  /* 0x0000000000017941 */ /* 0x000fea0003800000 */
.L_x_278:
[----:B------:R-:W-:Y:S01]  /*6740*/  ISETP.LT.OR P2, PT, R0, 0xf2, !P0 ;  /* 0x000000f20000780c */ /* 0x000fe20004741670 */
[----:B-1----:R-:W-:Y:S01]  /*6750*/  @!P4 IMAD R13, R146, R154, R3 ;  /* 0x0000009a920dc224 */ /* 0x002fe200078e0203 */
[----:B------:R-:W-:Y:S01]  /*6760*/  BSSY B1, `(.L_x_280) ;  /* 0x0000009000017945 */ /* 0x000fe20003800000 */
[C---:B------:R-:W-:Y:S02]  /*6770*/  ISETP.LT.OR P3, PT, R0.reuse, 0xf9, !P1 ;  /* 0x000000f90000780c */ /* 0x040fe40004f61670 */
[C---:B------:R-:W-:Y:S01]  /*6780*/  ISETP.LT.OR P1, PT, R0.reuse, 0xfa, !P1 ;  /* 0x000000fa0000780c */ /* 0x040fe20004f21670 */
[----:B------:R1:W-:Y:S01]  /*6790*/  @!P4 STG.E.U8 desc[UR36][R6.64+0xf0], R13 ;  /* 0x0000f00d0600c986 */ /* 0x0003e2000c101124 */
[----:B------:R-:W-:-:S06]  /*67a0*/  ISETP.LT.OR P4, PT, R0, 0xf9, !P0 ;  /* 0x000000f90000780c */ /* 0x000fcc0004781670 */
[----:B------:R-:W-:Y:S07]  /*67b0*/  @P2 BRA `(.L_x_281) ;  /* 0x00000000000c2947 */ /* 0x000fee0003800000 */
[----:B------:R-:W5:Y:S02]  /*67c0*/  LDG.E.U8 R156, desc[UR36][R10.64+0xf1] ;  /* 0x0000f1240a9c7981 */ /* 0x000f64000c1e1100 */
[----:B-----5:R-:W-:-:S05]  /*67d0*/  PRMT R12, R156, 0x8880, RZ ;  /* 0x000088809c0c7816 */ /* 0x020fca00000000ff */
[----:B------:R-:W-:-:S07]  /*67e0*/  IMAD R3, R12, R155, RZ ;  /* 0x0000009b0c037224 */ /* 0x000fce00078e02ff */
.L_x_281:
[----:B------:R-:W-:Y:S05]  /*67f0*/  BSYNC B1 ;  /* 0x0000000000017941 */ /* 0x000fea0003800000 */
.L_x_280:
[----:B------:R-:W-:Y:S01]  /*6800*/  @!P2 IMAD R147, R147, R154, R3 ;  /* 0x0000009a9393a224 */ /* 0x000fe200078e0203 */
[----:B------:R-:W-:Y:S04]  /*6810*/  BSSY B1, `(.L_x_282) ;  /* 0x0000006000017945 */ /* 0x000fe80003800000 */
[----:B------:R0:W-:Y:S01]  /*6820*/  @!P2 STG.E.U8 desc[UR36][R6.64+0xf1], R147 ;  /* 0x0000f1930600a986 */ /* 0x0001e2000c101124 */
[----:B------:R-:W-:Y:S05]  /*6830*/  @P3 BRA `(.L_x_283) ;  /* 0x00000000000c3947 */ /* 0x000fea0003800000 */
[----:B------:R-:W5:Y:S02]  /*6840*/  LDG.E.U8 R156, desc[UR36][R8.64+0xf8] ;  /* 0x0000f824089c7981 */ /* 0x000f64000c1e1100 */
[----:B-----5:R-:W-:-:S05]  /*6850*/  PRMT R12, R156, 0x8880, RZ ;  /* 0x000088809c0c7816 */ /* 0x020fca00000000ff */
[----:B------:R-:W-:-:S07]  /*6860*/  IMAD R3, R12, R155, RZ ;  /* 0x0000009b0c037224 */ /* 0x000fce00078e02ff */
.L_x_283:
[----:B------:R-:W-:Y:S05]  /*6870*/  BSYNC B1 ;  /* 0x0000000000017941 */ /* 0x000fea0003800000 */
.L_x_282:
[----:B-1----:R-:W-:Y:S01]  /*6880*/  @!P3 IMAD R13, R148, R154, R3 ;  /* 0x0000009a940db224 */ /* 0x002fe200078e0203 */
[----:B------:R-:W-:Y:S04]  /*6890*/  BSSY B1, `(.L_x_284) ;  /* 0x0000006000017945 */ /* 0x000fe80003800000 */
[----:B------:R1:W-:Y:S01]  /*68a0*/  @!P3 STG.E.U8 desc[UR36][R4.64+0xf8], R13 ;  /* 0x0000f80d0400b986 */ /* 0x0003e2000c101124 */
[----:B------:R-:W-:Y:S05]  /*68b0*/  @P1 BRA `(.L_x_285) ;  /* 0x00000000000c1947 */ /* 0x000fea0003800000 */
[----:B------:R-:W5:Y:S02]  /*68c0*/  LDG.E.U8 R156, desc[UR36][R8.64+0xf9] ;  /* 0x0000f924089c7981 */ /* 0x000f64000c1e1100 */
[----:B-----5:R-:W-:-:S05]  /*68d0*/  PRMT R12, R156, 0x8880, RZ ;  /* 0x000088809c0c7816 */ /* 0x020fca00000000ff */
[----:B------:R-:W-:-:S07]  /*68e0*/  IMAD R3, R12, R155, RZ ;  /* 0x0000009b0c037224 */ /* 0x000fce00078e02ff */
.L_x_285:
[----:B------:R-:W-:Y:S05]  /*68f0*/  BSYNC B1 ;  /* 0x0000000000017941 */ /* 0x000fea0003800000 */
.L_x_284:
[----:B------:R-:W-:Y:S01]  /*6900*/  @!P1 IMAD R149, R149, R154, R3 ;  /* 0x0000009a95959224 */ /* 0x000fe200078e0203 */
[----:B------:R-:W-:Y:S04]  /*6910*/  BSSY B1, `(.L_x_286) ;  /* 0x0000006000017945 */ /* 0x000fe80003800000 */
[----:B------:R0:W-:Y:S01]  /*6920*/  @!P1 STG.E.U8 desc[UR36][R4.64+0xf9], R149 ;  /* 0x0000f99504009986 */ /* 0x0001e2000c101124 */
[----:B------:R-:W-:Y:S05]  /*6930*/  @P4 BRA `(.L_x_287) ;  /* 0x00000000000c4947 */ /* 0x000fea0003800000 */
[----:B------:R-:W0:Y:S02]  /*6940*/  LDG.E.U8 R156, desc[UR36][R10.64+0xf8] ;  /* 0x0000f8240a9c7981 */ /* 0x000e24000c1e1100 */
[----:B012-4-:R-:W-:-:S05]  /*6950*/  PRMT R4, R156, 0x8880, RZ ;  /* 0x000088809c047816 */ /* 0x017fca00000000ff */
[----:B------:R-:W-:-:S07]  /*6960*/  IMAD R3, R4, R155, RZ ;  /* 0x0000009b04037224 */ /* 0x000fce00078e02ff */
.L_x_287:
[----:B------:R-:W-:Y:S05]  /*6970*/  BSYNC B1 ;  /* 0x0000000000017941 */ /* 0x000fea0003800000 */
.L_x_286:
[----:B012-4-:R-:W-:Y:S01]  /*6980*/  @!P4 IMAD R5, R150, R154, R3 ;  /* 0x0000009a9605c224 */ /* 0x017fe200078e0203 */
[----:B------:R-:W-:Y:S01]  /*6990*/  ISETP.LT.OR P0, PT, R0, 0xfa, !P0 ;  /* 0x000000fa0000780c */ /* 0x000fe20004701670 */
[----:B------:R-:W-:Y:S03]  /*69a0*/  BSSY B1, `(.L_x_288) ;  /* 0x0000006000017945 */ /* 0x000fe60003800000 */
[----:B------:R0:W-:Y:S09]  /*69b0*/  @!P4 STG.E.U8 desc[UR36][R6.64+0xf8], R5 ;  /* 0x0000f8050600c986 */ /* 0x0001f2000c101124 */
[----:B------:R-:W-:Y:S05]  /*69c0*/  @P0 BRA `(.L_x_289) ;  /* 0x00000000000c0947 */ /* 0x000fea0003800000 */
[----:B------:R-:W2:Y:S02]  /*69d0*/  LDG.E.U8 R156, desc[UR36][R10.64+0xf9] ;  /* 0x0000f9240a9c7981 */ /* 0x000ea4000c1e1100 */
[----:B--2---:R-:W-:-:S05]  /*69e0*/  PRMT R0, R156, 0x8880, RZ ;  /* 0x000088809c007816 */ /* 0x004fca00000000ff */
[----:B------:R-:W-:-:S07]  /*69f0*/  IMAD R3, R0, R155, RZ ;  /* 0x0000009b00037224 */ /* 0x000fce00078e02ff */
.L_x_289:
[----:B------:R-:W-:Y:S05]  /*6a00*/  BSYNC B1 ;  /* 0x0000000000017941 */ /* 0x000fea0003800000 */
.L_x_288:
[----:B------:R-:W-:Y:S01]  /*6a10*/  IMAD R3, R151, R154, R3 ;  /* 0x0000009a97037224 */ /* 0x000fe200078e0203 */
[----:B------:R-:W-:Y:S06]  /*6a20*/  @P0 BRA `(.L_x_290) ;  /* 0x0000001800100947 */ /* 0x000fec0003800000 */
[----:B------:R1:W-:Y:S01]  /*6a30*/  STG.E.U8 desc[UR36][R6.64+0xf9], R3 ;  /* 0x0000f90306007986 */ /* 0x0003e2000c101124 */
[----:B------:R-:W-:Y:S05]  /*6a40*/  BRA `(.L_x_290) ;  /* 0x0000001800087947 */ /* 0x000fea0003800000 */
.L_x_33:
[C---:B------:R-:W-:Y:S02]  /*6a50*/  ISETP.GE.AND P1, PT, R20.reuse, 0x1, PT ;  /* 0x000000011400780c */ /* 0x040fe40003f26270 */
[----:B------:R-:W-:Y:S02]  /*6a60*/  ISETP.GE.AND P0, PT, R20, 0x9, PT ;  /* 0x000000091400780c */ /* 0x000fe40003f06270 */
[C---:B------:R-:W-:Y:S02]  /*6a70*/  ISETP.LT.OR P2, PT, R0.reuse, 0x1, !P1 ;  /* 0x000000010000780c */ /* 0x040fe40004f41670 */
[C---:B------:R-:W-:Y:S02]  /*6a80*/  ISETP.LT.OR P3, PT, R0.reuse, 0x2, !P1 ;  /* 0x000000020000780c */ /* 0x040fe40004f61670 */
[----:B------:R-:W-:-:S09]  /*6a90*/  ISETP.LT.OR P4, PT, R0, 0x1, !P0 ;  /* 0x000000010000780c */ /* 0x000fd20004781670 */
[-C--:B------:R-:W-:Y:S02]  /*6aa0*/  @!P2 IMAD R3, R24, R154.reuse, RZ ;  /* 0x0000009a1803a224 */ /* 0x080fe400078e02ff */
[-C--:B------:R-:W-:Y:S02]  /*6ab0*/  @!P3 IMAD R25, R25, R154.reuse, RZ ;  /* 0x0000009a1919b224 */ /* 0x080fe400078e02ff */
[----:B------:R-:W-:Y:S01]  /*6ac0*/  @!P4 IMAD R9, R26, R154, RZ ;  /* 0x0000009a1a09c224 */ /* 0x000fe200078e02ff */
[----:B------:R0:W-:Y:S01]  /*6ad0*/  @!P2 STG.E.U8 desc[UR36][R4.64], R3 ;  /* 0x000000030400a986 */ /* 0x0001e2000c101124 */
[----:B------:R-:W-:-:S03]  /*6ae0*/  ISETP.LT.OR P2, PT, R0, 0x2, !P0 ;  /* 0x000000020000780c */ /* 0x000fc60004741670 */
[----:B------:R-:W-:Y:S01]  /*6af0*/  @!P3 STG.E.U8 desc[UR36][R4.64+0x1], R25 ;  /* 0x000001190400b986 */ /* 0x000fe2000c101124 */
[----:B------:R-:W-:-:S03]  /*6b00*/  ISETP.LT.OR P3, PT, R0, 0x9, !P1 ;  /* 0x000000090000780c */ /* 0x000fc60004f61670 */
[----:B------:R1:W-:Y:S01]  /*6b10*/  @!P4 STG.E.U8 desc[UR36][R6.64], R9 ;  /* 0x000000090600c986 */ /* 0x0003e2000c101124 */
[----:B------:R-:W-:-:S05]  /*6b20*/  ISETP.LT.OR P4, PT, R0, 0xa, !P1 ;  /* 0x0000000a0000780c */ /* 0x000fca0004f81670 */
[----:B------:R-:W-:-:S04]  /*6b30*/  @!P2 IMAD R27, R27, R154, RZ ;  /* 0x0000009a1b1ba224 */ /* 0x000fc800078e02ff */
[-C--:B------:R-:W-:Y:S01]  /*6b40*/  @!P3 IMAD R11, R28, R154.reuse, RZ ;  /* 0x0000009a1c0bb224 */ /* 0x080fe200078e02ff */
[----:B------:R-:W-:Y:S01]  /*6b50*/  @!P2 STG.E.U8 desc[UR36][R6.64+0x1], R27 ;  /* 0x0000011b0600a986 */ /* 0x000fe2000c101124 */
[C---:B------:R-:W-:Y:S02]  /*6b60*/  ISETP.LT.OR P2, PT, R0.reuse, 0x9, !P0 ;  /* 0x000000090000780c */ /* 0x040fe40004741670 */
[----:B------:R-:W-:Y:S01]  /*6b70*/  @!P4 IMAD R29, R29, R154, RZ ;  /* 0x0000009a1d1dc224 */ /* 0x000fe200078e02ff */
[----:B------:R2:W-:Y:S01]  /*6b80*/  @!P3 STG.E.U8 desc[UR36][R4.64+0x8], R11 ;  /* 0x0000080b0400b986 */ /* 0x0005e2000c101124 */
[----:B------:R-:W-:-:S03]  /*6b90*/  ISETP.LT.OR P3, PT, R0, 0xa, !P0 ;  /* 0x0000000a0000780c */ /* 0x000fc60004761670 */
[----:B------:R-:W-:Y:S01]  /*6ba0*/  @!P4 STG.E.U8 desc[UR36][R4.64+0x9], R29 ;  /* 0x0000091d0400c986 */ /* 0x000fe2000c101124 */
[----:B------:R-:W-:-:S05]  /*6bb0*/  ISETP.LT.OR P4, PT, R0, 0x11, !P1 ;  /* 0x000000110000780c */ /* 0x000fca0004f81670 */
[----:B0-----:R-:W-:-:S04]  /*6bc0*/  @!P2 IMAD R3, R30, R154, RZ ;  /* 0x0000009a1e03a224 */ /* 0x001fc800078e02ff */
[-C--:B------:R-:W-:Y:S01]  /*6bd0*/  @!P3 IMAD R31, R31, R154.reuse, RZ ;  /* 0x0000009a1f1fb224 */ /* 0x080fe200078e02ff */
[----:B------:R0:W-:Y:S01]  /*6be0*/  @!P2 STG.E.U8 desc[UR36][R6.64+0x8], R3 ;  /* 0x000008030600a986 */ /* 0x0001e2000c101124 */
[----:B------:R-:W-:Y:S02]  /*6bf0*/  ISETP.LT.OR P2, PT, R0, 0x12, !P1 ;  /* 0x000000120000780c */ /* 0x000fe40004f41670 */
[----:B-1----:R-:W-:Y:S01]  /*6c00*/  @!P4 IMAD R9, R32, R154, RZ ;  /* 0x0000009a2009c224 */ /* 0x002fe200078e02ff */
[----:B------:R-:W-:Y:S01]  /*6c10*/  @!P3 STG.E.U8 desc[UR36][R6.64+0x9], R31 ;  /* 0x0000091f0600b986 */ /* 0x000fe2000c101124 */
[----:B------:R-:W-:-:S03]  /*6c20*/  ISETP.LT.OR P3, PT, R0, 0x11, !P0 ;  /* 0x000000110000780c */ /* 0x000fc60004761670 */
[----:B------:R1:W-:Y:S01]  /*6c30*/  @!P4 STG.E.U8 desc[UR36][R4.64+0x10], R9 ;  /* 0x000010090400c986 */ /* 0x0003e2000c101124 */
[----:B------:R-:W-:-:S05]  /*6c40*/  ISETP.LT.OR P4, PT, R0, 0x12, !P0 ;  /* 0x000000120000780c */ /* 0x000fca0004781670 */
[----:B------:R-:W-:-:S04]  /*6c50*/  @!P2 IMAD R33, R33, R154, RZ ;  /* 0x0000009a2121a224 */ /* 0x000fc800078e02ff */
[-C--:B--2---:R-:W-:Y:S01]  /*6c60*/  @!P3 IMAD R11, R34, R154.reuse, RZ ;  /* 0x0000009a220bb224 */ /* 0x084fe200078e02ff */
        /* <DEDUP_REMOVED lines=336> */
[----:B------:R4:W-:Y:S01]  /*8170*/  @!P3 STG.E.U8 desc[UR36][R4.64+0xf1], R145 ;  /* 0x0000f1910400b986 */ /* 0x0009e2000c101124 */
[C---:B------:R-:W-:Y:S02]  /*8180*/  ISETP.LT.OR P3, PT, R0.reuse, 0xf9, !P1 ;  /* 0x000000f90000780c */ /* 0x040fe40004f61670 */
[C---:B------:R-:W-:Y:S01]  /*8190*/  ISETP.LT.OR P1, PT, R0.reuse, 0xfa, !P1 ;  /* 0x000000fa0000780c */ /* 0x040fe20004f21670 */
[----:B------:R4:W-:Y:S01]  /*81a0*/  @!P4 STG.E.U8 desc[UR36][R6.64+0xf0], R9 ;  /* 0x0000f0090600c986 */ /* 0x0009e2000c101124 */
[----:B------:R-:W-:-:S02]  /*81b0*/  ISETP.LT.OR P4, PT, R0, 0xf9, !P0 ;  /* 0x000000f90000780c */ /* 0x000fc40004781670 */
[----:B------:R-:W-:-:S03]  /*81c0*/  ISETP.LT.OR P0, PT, R0, 0xfa, !P0 ;  /* 0x000000fa0000780c */ /* 0x000fc60004701670 */
[----:B------:R-:W-:-:S04]  /*81d0*/  @!P2 IMAD R147, R147, R154, RZ ;  /* 0x0000009a9393a224 */ /* 0x000fc800078e02ff */
[-C--:B--2---:R-:W-:Y:S01]  /*81e0*/  @!P3 IMAD R11, R148, R154.reuse, RZ ;  /* 0x0000009a940bb224 */ /* 0x084fe200078e02ff */
[----:B------:R4:W-:Y:S01]  /*81f0*/  @!P2 STG.E.U8 desc[UR36][R6.64+0xf1], R147 ;  /* 0x0000f1930600a986 */ /* 0x0009e2000c101124 */
[-C--:B------:R-:W-:Y:S02]  /*8200*/  @!P1 IMAD R149, R149, R154.reuse, RZ ;  /* 0x0000009a95959224 */ /* 0x080fe400078e02ff */
[-C--:B0-----:R-:W-:Y:S01]  /*8210*/  @!P4 IMAD R3, R150, R154.reuse, RZ ;  /* 0x0000009a9603c224 */ /* 0x081fe200078e02ff */
[----:B------:R4:W-:Y:S01]  /*8220*/  @!P3 STG.E.U8 desc[UR36][R4.64+0xf8], R11 ;  /* 0x0000f80b0400b986 */ /* 0x0009e2000c101124 */
[----:B------:R-:W-:-:S03]  /*8230*/  @!P0 IMAD R151, R151, R154, RZ ;  /* 0x0000009a97978224 */ /* 0x000fc600078e02ff */
[----:B------:R4:W-:Y:S04]  /*8240*/  @!P1 STG.E.U8 desc[UR36][R4.64+0xf9], R149 ;  /* 0x0000f99504009986 */ /* 0x0009e8000c101124 */
[----:B------:R4:W-:Y:S04]  /*8250*/  @!P4 STG.E.U8 desc[UR36][R6.64+0xf8], R3 ;  /* 0x0000f8030600c986 */ /* 0x0009e8000c101124 */
[----:B------:R4:W-:Y:S02]  /*8260*/  @!P0 STG.E.U8 desc[UR36][R6.64+0xf9], R151 ;  /* 0x0000f99706008986 */ /* 0x0009e4000c101124 */
.L_x_290:
[----:B------:R-:W-:Y:S05]  /*8270*/  BSYNC B0 ;  /* 0x0000000000007941 */ /* 0x000fea0003800000 */
.L_x_32:
[----:B------:R-:W-:Y:S01]  /*8280*/  ULDC UR4, c[0x0][0xc] ;  /* 0x0000030000047ab9 */ /* 0x000fe20000000800 */
[----:B------:R-:W-:Y:S01]  /*8290*/  ULDC UR5, c[0x0][0x10] ;  /* 0x0000040000057ab9 */ /* 0x000fe20000000800 */
[----:B-1--4-:R-:W1:Y:S01]  /*82a0*/  LDC R3, c[0x0][0x14] ;  /* 0x00000500ff037b82 */ /* 0x012e620000000800 */
[----:B------:R-:W-:Y:S01]  /*82b0*/  UIMAD.WIDE.U32 UR4, UR4, UR5, URZ ;  /* 0x00000005040472a5 */ /* 0x000fe2000f8e003f */
[----:B------:R-:W-:Y:S01]  /*82c0*/  PRMT R0, RZ, 0x7610, R0 ;  /* 0x00007610ff007816 */ /* 0x000fe20000000000 */
[----:B------:R-:W-:Y:S02]  /*82d0*/  IMAD.MOV.U32 R152, RZ, RZ, -0x1 ;  /* 0xffffffffff987424 */ /* 0x000fe400078e00ff */
[----:B------:R-:W-:Y:S02]  /*82e0*/  IMAD.MOV.U32 R22, RZ, RZ, -0x1 ;  /* 0xffffffffff167424 */ /* 0x000fe400078e00ff */
[----:B-1----:R-:W-:-:S04]  /*82f0*/  IMAD.WIDE.U32 R16, R3, UR4, R16 ;  /* 0x0000000403107c25 */ /* 0x002fc8000f8e0010 */
[----:B------:R-:W-:Y:S01]  /*8300*/  IMAD R3, R3, UR5, RZ ;  /* 0x0000000503037c24 */ /* 0x000fe2000f8e02ff */
[----:B------:R-:W-:Y:S02]  /*8310*/  ULDC.64 UR4, c[0x0][0x650] ;  /* 0x0001940000047ab9 */ /* 0x000fe40000000a00 */
[----:B------:R-:W-:Y:S01]  /*8320*/  ISETP.GE.U32.AND P0, PT, R16, UR4, PT ;  /* 0x0000000410007c0c */ /* 0x000fe2000bf06070 */
[----:B------:R-:W-:-:S05]  /*8330*/  IMAD.IADD R17, R17, 0x1, R3 ;  /* 0x0000000111117824 */ /* 0x000fca00078e0203 */
[----:B------:R-:W-:-:S13]  /*8340*/  ISETP.GE.U32.AND.EX P0, PT, R17, UR5, PT, P0 ;  /* 0x0000000511007c0c */ /* 0x000fda000bf06100 */
[----:B------:R-:W-:Y:S05]  /*8350*/  @P0 BRA `(.L_x_291) ;  /* 0x0000000400640947 */ /* 0x000fea0003800000 */
[----:B------:R-:W1:Y:S01]  /*8360*/  S2R R12, SR_CTAID.X ;  /* 0x00000000000c7919 */ /* 0x000e620000002500 */
[----:B------:R-:W2:Y:S01]  /*8370*/  LDC.64 R10, c[0x0][0x628] ;  /* 0x00018a00ff0a7b82 */ /* 0x000ea20000000a00 */
[----:B------:R-:W-:Y:S01]  /*8380*/  ULDC UR4, c[0x0][0x150] ;  /* 0x0000540000047ab9 */ /* 0x000fe20000000800 */
[----:B------:R-:W-:Y:S01]  /*8390*/  IMAD.MOV.U32 R8, RZ, RZ, R16 ;  /* 0x000000ffff087224 */ /* 0x000fe200078e0010 */
[----:B------:R-:W4:Y:S01]  /*83a0*/  S2R R24, SR_CTAID.Y ;  /* 0x0000000000187919 */ /* 0x000f220000002600 */
[----:B------:R-:W-:-:S04]  /*83b0*/  IMAD.MOV.U32 R9, RZ, RZ, R17 ;  /* 0x000000ffff097224 */ /* 0x000fc800078e0011 */
[----:B------:R-:W0:Y:S08]  /*83c0*/  LDC R21, c[0x0][0x144] ;  /* 0x00005100ff157b82 */ /* 0x000e300000000800 */
[----:B------:R-:W0:Y:S08]  /*83d0*/  LDC R0, c[0x0][0x630] ;  /* 0x00018c00ff007b82 */ /* 0x000e300000000800 */
[----:B------:R-:W0:Y:S01]  /*83e0*/  LDC.64 R14, c[0x0][0x620] ;  /* 0x00018800ff0e7b82 */ /* 0x000e220000000a00 */
[----:B--2---:R-:W-:-:S04]  /*83f0*/  ISETP.NE.U32.AND P0, PT, R10, RZ, PT ;  /* 0x000000ff0a00720c */ /* 0x004fc80003f05070 */
[----:B------:R-:W-:Y:S02]  /*8400*/  ISETP.NE.AND.EX P0, PT, R11, RZ, PT, P0 ;  /* 0x000000ff0b00720c */ /* 0x000fe40003f05300 */
[----:B-1----:R-:W-:-:S05]  /*8410*/  I2FP.F32.U32 R3, R12 ;  /* 0x0000000c00037245 */ /* 0x002fca0000201000 */
[----:B------:R-:W-:-:S04]  /*8420*/  FMUL R3, R3, UR4 ;  /* 0x0000000403037c20 */ /* 0x000fc80008400000 */
[----:B------:R1:W2:Y:S02]  /*8430*/  F2I.U32.TRUNC.NTZ R20, R3 ;  /* 0x0000000300147305 */ /* 0x0002a4000020f000 */
[----:B----4-:R-:W-:Y:S05]  /*8440*/  @!P0 BRA `(.L_x_292) ;  /* 0x0000000000288947 */ /* 0x010fea0003800000 */
[----:B-1----:R-:W1:Y:S02]  /*8450*/  LDC R3, c[0x0][0x634] ;  /* 0x00018d00ff037b82 */ /* 0x002e640000000800 */
[----:B-1----:R-:W-:-:S05]  /*8460*/  IADD3 R3, P0, R16, R3, RZ ;  /* 0x0000000310037210 */ /* 0x002fca0007f1e0ff */
[----:B------:R-:W-:-:S04]  /*8470*/  IMAD.X R13, RZ, RZ, R17, P0 ;  /* 0x000000ffff0d7224 */ /* 0x000fc800000e0611 */
[----:B0-----:R-:W-:-:S04]  /*8480*/  IMAD.WIDE.U32 R4, R13, R10, RZ ;  /* 0x0000000a0d047225 */ /* 0x001fc800078e00ff */
[----:B---3--:R-:W-:-:S04]  /*8490*/  IMAD.WIDE.U32 R6, P0, R3, R11, R4 ;  /* 0x0000000b03067225 */ /* 0x008fc80007800004 */
[----:B------:R-:W-:-:S04]  /*84a0*/  IMAD.WIDE.U32 R4, R3, R10, RZ ;  /* 0x0000000a03047225 */ /* 0x000fc800078e00ff */
[----:B------:R-:W-:Y:S01]  /*84b0*/  IMAD.X R9, RZ, RZ, RZ, P0 ;  /* 0x000000ffff097224 */ /* 0x000fe200000e06ff */
[----:B------:R-:W-:Y:S01]  /*84c0*/  IADD3 RZ, P0, R5, R6, RZ ;  /* 0x0000000605ff7210 */ /* 0x000fe20007f1e0ff */
[----:B------:R-:W-:-:S04]  /*84d0*/  IMAD.MOV.U32 R8, RZ, RZ, R7 ;  /* 0x000000ffff087224 */ /* 0x000fc800078e0007 */
[----:B------:R-:W-:-:S08]  /*84e0*/  IMAD.WIDE.U32.X R8, R13, R11, R8, P0 ;  /* 0x0000000b0d087225 */ /* 0x000fd000000e0408 */
.L_x_292:
[----:B------:R-:W4:Y:S01]  /*84f0*/  LDC.64 R30, c[0x0][0x640] ;  /* 0x00019000ff1e7b82 */ /* 0x000f220000000a00 */
[-CC-:B0-----:R-:W-:Y:S01]  /*8500*/  SHF.R.U64 R22, R8, R0.reuse, R9.reuse ;  /* 0x0000000008167219 */ /* 0x181fe20000001209 */
[----:B--2---:R-:W-:Y:S01]  /*8510*/  IMAD.MOV R20, RZ, RZ, -R20 ;  /* 0x000000ffff147224 */ /* 0x004fe200078e0a14 */
[----:B------:R-:W-:Y:S01]  /*8520*/  SHF.R.U32.HI R0, RZ, R0, R9 ;  /* 0x00000000ff007219 */ /* 0x000fe20000011609 */
[----:B------:R-:W-:Y:S01]  /*8530*/  ULDC UR4, c[0x0][0x154] ;  /* 0x0000550000047ab9 */ /* 0x000fe20000000800 */
[----:B-1----:R-:W-:Y:S01]  /*8540*/  IADD3 R3, P0, RZ, -R22, RZ ;  /* 0x80000016ff037210 */ /* 0x002fe20007f1e0ff */
[----:B------:R-:W-:Y:S02]  /*8550*/  IMAD R26, R21, R20, R12 ;  /* 0x00000014151a7224 */ /* 0x000fe400078e020c */
[----:B---3--:R-:W0:Y:S01]  /*8560*/  LDC R6, c[0x0][0x618] ;  /* 0x00018600ff067b82 */ /* 0x008e220000000800 */
[----:B------:R-:W-:Y:S02]  /*8570*/  IMAD.MOV.U32 R7, RZ, RZ, 0x1 ;  /* 0x00000001ff077424 */ /* 0x000fe400078e00ff */
[----:B------:R-:W-:-:S04]  /*8580*/  IMAD.X R5, RZ, RZ, ~R0, P0 ;  /* 0x000000ffff057224 */ /* 0x000fc800000e0e00 */
[-C--:B------:R-:W-:Y:S01]  /*8590*/  IMAD R0, R5, R14.reuse, RZ ;  /* 0x0000000e05007224 */ /* 0x080fe200078e02ff */
[----:B------:R-:W1:Y:S01]  /*85a0*/  LDC R8, c[0x0][0x608] ;  /* 0x00018200ff087b82 */ /* 0x000e620000000800 */
[----:B------:R-:W-:-:S04]  /*85b0*/  IMAD.WIDE.U32 R4, R3, R14, R16 ;  /* 0x0000000e03047225 */ /* 0x000fc800078e0010 */
[----:B------:R-:W-:Y:S01]  /*85c0*/  IMAD R3, R3, R15, R0 ;  /* 0x0000000f03037224 */ /* 0x000fe200078e0200 */
[----:B------:R-:W-:Y:S02]  /*85d0*/  I2FP.F32.U32 R0, R24 ;  /* 0x0000001800007245 */ /* 0x000fe40000201000 */
[----:B------:R-:W2:Y:S01]  /*85e0*/  LDC R28, c[0x0][0x658] ;  /* 0x00019600ff1c7b82 */ /* 0x000ea20000000800 */
[----:B------:R-:W-:Y:S01]  /*85f0*/  IMAD.IADD R3, R5, 0x1, R3 ;  /* 0x0000000105037824 */ /* 0x000fe200078e0203 */
[----:B----4-:R-:W-:Y:S01]  /*8600*/  ISETP.NE.U32.AND P0, PT, R30, RZ, PT ;  /* 0x000000ff1e00720c */ /* 0x010fe20003f05070 */
[----:B------:R-:W-:Y:S01]  /*8610*/  FMUL R0, R0, UR4 ;  /* 0x0000000400007c20 */ /* 0x000fe20008400000 */
[----:B------:R-:W-:Y:S02]  /*8620*/  IMAD.MOV.U32 R5, RZ, RZ, -0x1 ;  /* 0xffffffffff057424 */ /* 0x000fe400078e00ff */
[----:B------:R-:W-:Y:S01]  /*8630*/  ISETP.NE.AND.EX P0, PT, R31, RZ, PT, P0 ;  /* 0x000000ff1f00720c */ /* 0x000fe20003f05300 */
[----:B------:R3:W4:Y:S01]  /*8640*/  F2I.U32.TRUNC.NTZ R13, R0 ;  /* 0x00000000000d7305 */ /* 0x000722000020f000 */
[----:B------:R-:W3:Y:S01]  /*8650*/  LDC R15, c[0x0][0x148] ;  /* 0x00005200ff0f7b82 */ /* 0x000ee20000000800 */
[----:B0-----:R-:W-:-:S02]  /*8660*/  SHF.R.U64 R12, R4, R6, R3 ;  /* 0x00000006040c7219 */ /* 0x001fc40000001203 */
[----:B------:R-:W-:-:S05]  /*8670*/  SHF.R.U32.HI R3, RZ, R6, R3 ;  /* 0x00000006ff037219 */ /* 0x000fca0000011603 */
[----:B------:R-:W0:Y:S01]  /*8680*/  LDC R20, c[0x0][0x600] ;  /* 0x00018000ff147b82 */ /* 0x000e220000000800 */
[-CC-:B-1----:R-:W-:Y:S02]  /*8690*/  SHF.R.U64 R10, R12, R8.reuse, R3.reuse ;  /* 0x000000080c0a7219 */ /* 0x182fe40000001203 */
[----:B------:R-:W-:-:S05]  /*86a0*/  SHF.R.U32.HI R3, RZ, R8, R3 ;  /* 0x00000008ff037219 */ /* 0x000fca0000011603 */
[----:B------:R-:W1:Y:S01]  /*86b0*/  LDC R21, c[0x0][0x648] ;  /* 0x00019200ff157b82 */ /* 0x000e620000000800 */
[-C--:B--2---:R-:W-:Y:S02]  /*86c0*/  SHF.L.U32 R4, R5, R28.reuse, RZ ;  /* 0x0000001c05047219 */ /* 0x084fe400000006ff */
[-CC-:B------:R-:W-:Y:S02]  /*86d0*/  SHF.R.U64 R14, R10, R28.reuse, R3.reuse ;  /* 0x0000001c0a0e7219 */ /* 0x180fe40000001203 */
[----:B------:R-:W-:Y:S02]  /*86e0*/  SHF.R.U32.HI R5, RZ, R28, R3 ;  /* 0x0000001cff057219 */ /* 0x000fe40000011603 */
[----:B------:R-:W-:Y:S01]  /*86f0*/  LOP3.LUT R153, RZ, R4, RZ, 0x33, !PT ;  /* 0x00000004ff997212 */ /* 0x000fe200078e33ff */
[----:B------:R-:W2:Y:S01]  /*8700*/  LDC R25, c[0x0][0x638] ;  /* 0x00018e00ff197b82 */ /* 0x000ea20000000800 */
[----:B------:R-:W-:Y:S01]  /*8710*/  SHF.L.U32 R28, R7, R28, RZ ;  /* 0x0000001c071c7219 */ /* 0x000fe200000006ff */
[----:B------:R-:W-:-:S06]  /*8720*/  IMAD.MOV.U32 R4, RZ, RZ, R14 ;  /* 0x000000ffff047224 */ /* 0x000fcc00078e000e */
[----:B------:R-:W0:Y:S01]  /*8730*/  LDC R27, c[0x0][0x610] ;  /* 0x00018400ff1b7b82 */ /* 0x000e220000000800 */
[----:B----4-:R-:W-:Y:S05]  /*8740*/  @!P0 BRA `(.L_x_293) ;  /* 0x0000000000288947 */ /* 0x010fea0003800000 */
        /* <DEDUP_REMOVED lines=10> */
.L_x_293:
[----:B------:R-:W-:Y:S01]  /*87f0*/  ISETP.NE.AND P0, PT, R2, 0x1, PT ;  /* 0x000000010200780c */ /* 0x000fe20003f05270 */
[----:B------:R-:W-:Y:S01]  /*8800*/  IMAD.MOV R13, RZ, RZ, -R13 ;  /* 0x000000ffff0d7224 */ /* 0x000fe200078e0a0d */
[----:B-1-3--:R-:W-:Y:S01]  /*8810*/  SHF.R.U64 R0, R4, R21, R5 ;  /* 0x0000001504007219 */ /* 0x00afe20000001205 */
[----:B0-----:R-:W-:Y:S01]  /*8820*/  VIADD R5, R20, 0xffffffff ;  /* 0xffffffff14057836 */ /* 0x001fe20000000000 */
[----:B------:R-:W-:-:S03]  /*8830*/  LOP3.LUT R153, R10, R153, RZ, 0xc0, !PT ;  /* 0x000000990a997212 */ /* 0x000fc600078ec0ff */
[----:B------:R-:W-:Y:S01]  /*8840*/  IMAD.MOV R3, RZ, RZ, -R0 ;  /* 0x000000ffff037224 */ /* 0x000fe200078e0a00 */
[----:B------:R-:W-:Y:S01]  /*8850*/  LOP3.LUT R5, R12, R5, RZ, 0xc0, !PT ;  /* 0x000000050c057212 */ /* 0x000fe200078ec0ff */
[----:B------:R-:W-:Y:S02]  /*8860*/  IMAD R153, R28, R0, R153 ;  /* 0x000000001c997224 */ /* 0x000fe400078e0299 */
[----:B--2---:R-:W-:Y:S02]  /*8870*/  IMAD R0, R3, R25, R14 ;  /* 0x0000001903007224 */ /* 0x004fe400078e020e */
[----:B------:R-:W-:Y:S02]  /*8880*/  @P0 IMAD R26, R15, R13, R24 ;  /* 0x0000000d0f1a0224 */ /* 0x000fe400078e0218 */
[----:B------:R-:W-:Y:S02]  /*8890*/  IMAD R4, R0, R20, R5 ;  /* 0x0000001400047224 */ /* 0x000fe400078e0205 */
[----:B------:R-:W-:-:S02]  /*88a0*/  IMAD R153, R153, R27, R26 ;  /* 0x0000001b99997224 */ /* 0x000fc400078e021a */
[----:B------:R-:W-:-:S03]  /*88b0*/  IMAD.MOV.U32 R3, RZ, RZ, 0x1 ;  /* 0x00000001ff037424 */ /* 0x000fc600078e00ff */
[----:B------:R-:W-:Y:S02]  /*88c0*/  SEL R152, R4, R153, !P0 ;  /* 0x0000009904987207 */ /* 0x000fe40004000000 */
[----:B------:R-:W-:Y:S02]  /*88d0*/  PRMT R0, R3, 0x7610, R0 ;  /* 0x0000761003007816 */ /* 0x000fe40000000000 */
[----:B------:R-:W-:-:S07]  /*88e0*/  SEL R153, R153, R4, !P0 ;  /* 0x0000000499997207 */ /* 0x000fce0004000000 */
.L_x_291:
[----:B------:R-:W-:-:S13]  /*88f0*/  LOP3.LUT P0, RZ, R0, 0xff, RZ, 0xc0, !PT ;  /* 0x000000ff00ff7812 */ /* 0x000fda000780c0ff */
[----:B------:R-:W-:Y:S05]  /*8900*/  @P0 BRA `(.L_x_294) ;  /* 0xffffff88001c0947 */ /* 0x000fea000383ffff */
[----:B------:R-:W-:Y:S05]  /*8910*/  EXIT ;  /* 0x000000000000794d */ /* 0x000fea0003800000 */
.L_x_7:
[----:B0-----:R-:W-:Y:S01]  /*8920*/  ULDC.64 UR4, c[0x0][0x650] ;  /* 0x0001940000047ab9 */ /* 0x001fe20000000a00 */
        /* <DEDUP_REMOVED lines=25> */
.L_x_296:
[----:B------:R-:W0:Y:S01]  /*8ac0*/  LDC.64 R26, c[0x0][0x640] ;  /* 0x00019000ff1a7b82 */ /* 0x000e220000000a00 */
[-CC-:B------:R-:W-:Y:S01]  /*8ad0*/  SHF.R.U64 R20, R12, R8.reuse, R13.reuse ;  /* 0x000000080c147219 */ /* 0x180fe2000000120d */
[----:B------:R-:W-:Y:S01]  /*8ae0*/  IMAD.MOV.U32 R30, RZ, RZ, 0x1 ;  /* 0x00000001ff1e7424 */ /* 0x000fe200078e00ff */
[----:B------:R-:W-:Y:S02]  /*8af0*/  SHF.R.U32.HI R6, RZ, R8, R13 ;  /* 0x00000008ff067219 */ /* 0x000fe4000001160d */
[----:B------:R-:W-:-:S03]  /*8b00*/  IADD3 R11, P0, RZ, -R20, RZ ;  /* 0x80000014ff0b7210 */ /* 0x000fc60007f1e0ff */
[----:B------:R-:W1:Y:S02]  /*8b10*/  LDC R10, c[0x0][0x618] ;  /* 0x00018600ff0a7b82 */ /* 0x000e640000000800 */
[----:B------:R-:W-:-:S04]  /*8b20*/  IMAD.X R7, RZ, RZ, ~R6, P0 ;  /* 0x000000ffff077224 */ /* 0x000fc800000e0e06 */
[-C--:B------:R-:W-:Y:S02]  /*8b30*/  IMAD R8, R7, R22.reuse, RZ ;  /* 0x0000001607087224 */ /* 0x080fe400078e02ff */
[----:B------:R-:W2:Y:S01]  /*8b40*/  LDC R12, c[0x0][0x608] ;  /* 0x00018200ff0c7b82 */ /* 0x000ea20000000800 */
[----:B------:R-:W-:-:S04]  /*8b50*/  IMAD.WIDE.U32 R6, R11, R22, R16 ;  /* 0x000000160b067225 */ /* 0x000fc800078e0010 */
[----:B------:R-:W-:-:S03]  /*8b60*/  IMAD R11, R11, R23, R8 ;  /* 0x000000170b0b7224 */ /* 0x000fc600078e0208 */
[----:B------:R-:W3:Y:S01]  /*8b70*/  LDC R25, c[0x0][0x658] ;  /* 0x00019600ff197b82 */ /* 0x000ee20000000800 */
[----:B------:R-:W-:Y:S01]  /*8b80*/  IMAD.IADD R7, R7, 0x1, R11 ;  /* 0x0000000107077824 */ /* 0x000fe200078e020b */
[----:B0-----:R-:W-:-:S04]  /*8b90*/  ISETP.NE.U32.AND P0, PT, R26, RZ, PT ;  /* 0x000000ff1a00720c */ /* 0x001fc80003f05070 */
[----:B------:R-:W-:Y:S02]  /*8ba0*/  ISETP.NE.AND.EX P0, PT, R27, RZ, PT, P0 ;  /* 0x000000ff1b00720c */ /* 0x000fe40003f05300 */
[----:B------:R-:W0:Y:S01]  /*8bb0*/  LDC R23, c[0x0][0x600] ;  /* 0x00018000ff177b82 */ /* 0x000e220000000800 */
[-CC-:B-1----:R-:W-:Y:S02]  /*8bc0*/  SHF.R.U64 R8, R6, R10.reuse, R7.reuse ;  /* 0x0000000a06087219 */ /* 0x182fe40000001207 */
[----:B------:R-:W-:Y:S01]  /*8bd0*/  SHF.R.U32.HI R7, RZ, R10, R7 ;  /* 0x0000000aff077219 */ /* 0x000fe20000011607 */
[----:B------:R-:W-:-:S04]  /*8be0*/  IMAD.MOV.U32 R10, RZ, RZ, -0x1 ;  /* 0xffffffffff0a7424 */ /* 0x000fc800078e00ff */
        /* <DEDUP_REMOVED lines=21> */
.L_x_297:
[----:B------:R-:W-:Y:S01]  /*8d40*/  ISETP.NE.AND P0, PT, R2, 0x1, PT ;  /* 0x000000010200780c */ /* 0x000fe20003f05270 */
[----:B0-----:R-:W-:Y:S01]  /*8d50*/  VIADD R11, R23, 0xffffffff ;  /* 0xffffffff170b7836 */ /* 0x001fe20000000000 */
[----:B-1----:R-:W-:Y:S02]  /*8d60*/  SHF.R.U64 R6, R6, R24, R7 ;  /* 0x0000001806067219 */ /* 0x002fe40000001207 */
[----:B------:R-:W-:Y:S02]  /*8d70*/  SHF.L.U32 R30, R30, R25, RZ ;  /* 0x000000191e1e7219 */ /* 0x000fe400000006ff */
[----:B------:R-:W-:Y:S01]  /*8d80*/  LOP3.LUT R5, R21, R32, RZ, 0xc0, !PT ;  /* 0x0000002015057212 */ /* 0x000fe200078ec0ff */
[----:B------:R-:W-:-:S04]  /*8d90*/  IMAD.MOV R7, RZ, RZ, -R6 ;  /* 0x000000ffff077224 */ /* 0x000fc800078e0a06 */
[----:B------:R-:W-:Y:S01]  /*8da0*/  IMAD R6, R30, R6, R5 ;  /* 0x000000061e067224 */ /* 0x000fe200078e0205 */
[----:B------:R-:W-:Y:S01]  /*8db0*/  LOP3.LUT R5, R8, R11, RZ, 0xc0, !PT ;  /* 0x0000000b08057212 */ /* 0x000fe200078ec0ff */
[----:B------:R-:W-:Y:S02]  /*8dc0*/  @P0 IMAD R3, R9, R14, R4 ;  /* 0x0000000e09030224 */ /* 0x000fe400078e0204 */
[----:B--2---:R-:W-:Y:S02]  /*8dd0*/  IMAD R4, R7, R28, R22 ;  /* 0x0000001c07047224 */ /* 0x004fe400078e0216 */
[----:B---3--:R-:W-:Y:S02]  /*8de0*/  IMAD R3, R6, R29, R3 ;  /* 0x0000001d06037224 */ /* 0x008fe400078e0203 */
[----:B------:R-:W-:Y:S02]  /*8df0*/  IMAD R4, R4, R23, R5 ;  /* 0x0000001704047224 */ /* 0x000fe400078e0205 */
[----:B------:R-:W-:-:S02]  /*8e00*/  IMAD.MOV.U32 R8, RZ, RZ, 0x1 ;  /* 0x00000001ff087424 */ /* 0x000fc400078e00ff */
[----:B------:R-:W-:Y:S01]  /*8e10*/  IMAD.MOV.U32 R6, RZ, RZ, R20 ;  /* 0x000000ffff067224 */ /* 0x000fe200078e0014 */
[----:B------:R-:W-:Y:S02]  /*8e20*/  SEL R7, R4, R3, !P0 ;  /* 0x0000000304077207 */ /* 0x000fe40004000000 */
[----:B------:R-:W-:-:S07]  /*8e30*/  SEL R21, R3, R4, !P0 ;  /* 0x0000000403157207 */ /* 0x000fce0004000000 */
.L_x_295:
[----:B------:R-:W-:-:S08]  /*8e40*/  NOP ;  /* 0x0000000000007918 */ /* 0x000fd00000000000 */
[----:B------:R-:W0:-:S00]  /*8e50*/  USETMAXREG.DEALLOC.CTAPOOL 0x28 ;  /* 0x00000028000079c8 */ /* 0x000e0000080e0500 */
[----:B0-----:R-:W-:-:S13]  /*8e60*/  ISETP.NE.AND P0, PT, R0, RZ, PT ;  /* 0x000000ff0000720c */ /* 0x001fda0003f05270 */
[----:B------:R-:W-:Y:S05]  /*8e70*/  @P0 EXIT ;  /* 0x000000000000094d */ /* 0x000fea0003800000 */
[----:B------:R-:W-:Y:S01]  /*8e80*/  LOP3.LUT P0, RZ, R8, 0xff, RZ, 0xc0, !PT ;  /* 0x000000ff08ff7812 */ /* 0x000fe2000780c0ff */
[----:B------:R-:W-:Y:S02]  /*8e90*/  IMAD.MOV.U32 R0, RZ, RZ, 0x1 ;  /* 0x00000001ff007424 */ /* 0x000fe400078e00ff */
[----:B------:R-:W-:-:S10]  /*8ea0*/  IMAD.MOV.U32 R3, RZ, RZ, RZ ;  /* 0x000000ffff037224 */ /* 0x000fd400078e00ff */
[----:B------:R-:W-:Y:S05]  /*8eb0*/  @!P0 BRA `(.L_x_298) ;  /* 0x0000000c00488947 */ /* 0x000fea0003800000 */
[----:B------:R-:W0:Y:S01]  /*8ec0*/  LDC R0, c[0x0][0x28c] ;  /* 0x0000a300ff007b82 */ /* 0x000e220000000800 */
[----:B------:R-:W-:Y:S01]  /*8ed0*/  ULDC UR5, c[0x0][0x658] ;  /* 0x0001960000057ab9 */ /* 0x000fe20000000800 */
[----:B------:R-:W-:Y:S01]  /*8ee0*/  UMOV UR7, 0xffffffff ;  /* 0xffffffff00077882 */ /* 0x000fe20000000000 */
[----:B------:R-:W-:Y:S01]  /*8ef0*/  ULDC UR6, c[0x0][0xc] ;  /* 0x0000030000067ab9 */ /* 0x000fe20000000800 */
[----:B------:R-:W-:Y:S01]  /*8f00*/  USHF.L.U32 UR8, UR7, UR5, URZ ;  /* 0x0000000507087299 */ /* 0x000fe2000800063f */
[----:B------:R-:W-:Y:S01]  /*8f10*/  BSSY B0, `(.L_x_298) ;  /* 0x00000cc000007945 */ /* 0x000fe20003800000 */
[----:B------:R-:W-:Y:S01]  /*8f20*/  UMOV UR9, 0x1 ;  /* 0x0000000100097882 */ /* 0x000fe20000000000 */
[----:B------:R-:W-:Y:S01]  /*8f30*/  ULDC UR7, c[0x0][0x10] ;  /* 0x0000040000077ab9 */ /* 0x000fe20000000800 */
[----:B------:R-:W1:Y:S01]  /*8f40*/  S2UR UR10, SR_CgaCtaId ;  /* 0x00000000000a79c3 */ /* 0x000e620000008800 */
[----:B------:R-:W-:Y:S01]  /*8f50*/  UIMAD.WIDE.U32 UR6, UR6, UR7, URZ ;  /* 0x00000007060672a5 */ /* 0x000fe2000f8e003f */
[----:B------:R-:W-:Y:S01]  /*8f60*/  IMAD.MOV.U32 R9, RZ, RZ, 0x1 ;  /* 0x00000001ff097424 */ /* 0x000fe200078e00ff */
[----:B------:R-:W-:Y:S01]  /*8f70*/  USHF.L.U32 UR17, UR9, UR5, URZ ;  /* 0x0000000509117299 */ /* 0x000fe2000800063f */
[----:B------:R-:W-:Y:S01]  /*8f80*/  LOP3.LUT R13, R19, 0x2, RZ, 0xfc, !PT ;  /* 0x00000002130d7812 */ /* 0x000fe200078efcff */
[----:B------:R-:W-:Y:S01]  /*8f90*/  ULDC UR4, c[0x0][0x600] ;  /* 0x0001800000047ab9 */ /* 0x000fe20000000800 */
[----:B------:R-:W-:Y:S01]  /*8fa0*/  ULDC UR5, c[0x0][0x14] ;  /* 0x0000050000057ab9 */ /* 0x000fe20000000800 */
[----:B------:R-:W-:-:S02]  /*8fb0*/  UIADD3 UR4, UR4, -0x1, URZ ;  /* 0xffffffff04047890 */ /* 0x000fc4000fffe03f */
[----:B------:R-:W-:Y:S02]  /*8fc0*/  UIMAD.WIDE.U32 UR22, UR6, UR5, URZ ;  /* 0x00000005061672a5 */ /* 0x000fe4000f8e003f */
[----:B------:R-:W-:Y:S02]  /*8fd0*/  UIMAD UR13, UR7, UR5, URZ ;  /* 0x00000005070d72a4 */ /* 0x000fe4000f8e023f */
[----:B------:R-:W-:Y:S02]  /*8fe0*/  ULOP3.LUT UR16, URZ, UR8, URZ, 0x33, !UPT ;  /* 0x000000083f107292 */ /* 0x000fe4000f8e333f */
[----:B------:R-:W-:Y:S01]  /*8ff0*/  UIADD3 UR13, UR23, UR13, URZ ;  /* 0x0000000d170d7290 */ /* 0x000fe2000fffe03f */
[----:B0-----:R-:W-:Y:S01]  /*9000*/  VIADD R0, R0, 0x7f ;  /* 0x0000007f00007836 */ /* 0x001fe20000000000 */
[----:B------:R-:W-:-:S04]  /*9010*/  ULDC.64 UR24, c[0x0][0x198] ;  /* 0x0000660000187ab9 */ /* 0x000fc80000000a00 */
[----:B------:R-:W-:Y:S01]  /*9020*/  SHF.R.S32.HI R3, RZ, 0x1f, R0 ;  /* 0x0000001fff037819 */ /* 0x000fe20000011400 */
[----:B-1----:R-:W-:-:S03]  /*9030*/  IMAD.U32 R8, RZ, RZ, UR10 ;  /* 0x0000000aff087e24 */ /* 0x002fc6000f8e00ff */
[----:B------:R-:W-:Y:S01]  /*9040*/  LEA.HI R3, R3, R0, RZ, 0x7 ;  /* 0x0000000003037211 */ /* 0x000fe200078f38ff */
[----:B------:R-:W-:-:S03]  /*9050*/  IMAD.MOV.U32 R0, RZ, RZ, 0x1 ;  /* 0x00000001ff007424 */ /* 0x000fc600078e00ff */
[----:B------:R-:W-:Y:S01]  /*9060*/  SHF.R.S32.HI R10, RZ, 0x7, R3 ;  /* 0x00000007ff0a7819 */ /* 0x000fe20000011403 */
[----:B------:R-:W-:Y:S01]  /*9070*/  IMAD.MOV.U32 R3, RZ, RZ, RZ ;  /* 0x000000ffff037224 */ /* 0x000fe200078e00ff */
[----:B------:R-:W-:-:S03]  /*9080*/  LEA R11, R8, 0x100, 0xd ;  /* 0x00000100080b7811 */ /* 0x000fc600078e68ff */
[----:B------:R-:W-:-:S07]  /*9090*/  VIADD R12, R10, 0x1 ;  /* 0x000000010a0c7836 */ /* 0x000fce0000000000 */
.L_x_309:
[----:B------:R-:W-:-:S03]  /*90a0*/  UMOV UR5, 0xffffffff ;  /* 0xffffffff00057882 */ /* 0x000fc60000000000 */
[----:B------:R-:W-:Y:S05]  /*90b0*/  BRA.DIV UR5, `(.L_x_299) ;  /* 0x0000000e05b07947 */ /* 0x000fea000b800000 */
[----:B------:R-:W-:-:S13]  /*90c0*/  ELECT P6, URZ, PT ;  /* 0x00000000003f782f */ /* 0x000fda00038c0000 */
.L_x_320:
[----:B------:R-:W0:Y:S01]  /*90d0*/  LDC R4, c[0x0][0x28c] ;  /* 0x0000a300ff047b82 */ /* 0x000e220000000800 */
[----:B------:R-:W-:Y:S01]  /*90e0*/  BSSY B1, `(.L_x_300) ;  /* 0x000003a000017945 */ /* 0x000fe20003800000 */
[----:B0-----:R-:W-:-:S13]  /*90f0*/  ISETP.LT.OR P6, PT, R4, 0x1, !P6 ;  /* 0x000000010400780c */ /* 0x001fda00077c1670 */
[----:B------:R-:W-:Y:S05]  /*9100*/  @P6 BRA `(.L_x_301) ;  /* 0x0000000000dc6947 */ /* 0x000fea0003800000 */
[----:B------:R-:W-:Y:S02]  /*9110*/  IMAD R21, R21, 0x2, R8 ;  /* 0x0000000215157824 */ /* 0x000fe400078e0208 */
[----:B------:R-:W-:Y:S02]  /*9120*/  IMAD.SHL.U32 R22, R7, 0x100, RZ ;  /* 0x0000010007167824 */ /* 0x000fe400078e00ff */
[----:B------:R-:W-:Y:S02]  /*9130*/  IMAD.MOV.U32 R24, RZ, RZ, RZ ;  /* 0x000000ffff187224 */ /* 0x000fe400078e00ff */
[----:B------:R-:W-:Y:S02]  /*9140*/  IMAD.MOV.U32 R4, RZ, RZ, R12 ;  /* 0x000000ffff047224 */ /* 0x000fe400078e000c */
[----:B------:R-:W-:Y:S02]  /*9150*/  IMAD.MOV.U32 R5, RZ, RZ, R0 ;  /* 0x000000ffff057224 */ /* 0x000fe400078e0000 */
[----:B------:R-:W-:-:S02]  /*9160*/  IMAD.MOV.U32 R14, RZ, RZ, R3 ;  /* 0x000000ffff0e7224 */ /* 0x000fc400078e0003 */
[----:B------:R-:W-:-:S07]  /*9170*/  IMAD.SHL.U32 R21, R21, 0x40, RZ ;  /* 0x0000004015157824 */ /* 0x000fce00078e00ff */
.L_x_304:
[----:B------:R-:W0:Y:S01]  /*9180*/  S2UR UR5, SR_CgaCtaId ;  /* 0x00000000000579c3 */ /* 0x000e220000008800 */
[----:B------:R-:W-:Y:S02]  /*9190*/  MOV R7, 0x400 ;  /* 0x0000040000077802 */ /* 0x000fe40000000f00 */
[----:B------:R-:W-:-:S13]  /*91a0*/  LOP3.LUT P1, RZ, R18, 0x7f, RZ, 0xc0, !PT ;  /* 0x0000007f12ff7812 */ /* 0x000fda000782c0ff */
[----:B------:R-:W1:Y:S01]  /*91b0*/  @!P1 LDC R15, c[0x0][0x500] ;  /* 0x00014000ff0f9b82 */ /* 0x000e620000000800 */
[----:B0-----:R-:W-:-:S05]  /*91c0*/  IMAD.U32 R8, RZ, RZ, UR5 ;  /* 0x00000005ff087e24 */ /* 0x001fca000f8e00ff */
[----:B------:R-:W-:Y:S02]  /*91d0*/  LEA R23, R8, R7, 0x18 ;  /* 0x0000000708177211 */ /* 0x000fe400078ec0ff */
[----:B------:R-:W-:-:S03]  /*91e0*/  SHF.L.U32 R7, R5, 0x1f, RZ ;  /* 0x0000001f05077819 */ /* 0x000fc600000006ff */
[----:B------:R-:W-:-:S04]  /*91f0*/  IMAD R20, R14, 0x8, R23 ;  /* 0x000000080e147824 */ /* 0x000fc800078e0217 */
[----:B------:R-:W0:Y:S02]  /*9200*/  SYNCS.PHASECHK.TRANS64.TRYWAIT P0, [R20+URZ+0x20], R7 ;  /* 0x00002007140075a7 */ /* 0x000e24000800017f */
[----:B01----:R-:W-:Y:S05]  /*9210*/  @!P0 BRA `(.L_x_302) ;  /* 0x0000000c00788947 */ /* 0x003fea0003800000 */
.L_x_321:
[----:B0-----:R-:W-:Y:S01]  /*9220*/  PRMT R7, R13, 0x9910, RZ ;  /* 0x000099100d077816 */ /* 0x001fe200000000ff */
[----:B------:R0:W-:Y:S03]  /*9230*/  @!P1 SYNCS.ARRIVE.TRANS64 RZ, [R20+URZ], R15 ;  /* 0x0000000f14ff99a7 */ /* 0x0001e6000800003f */
[----:B------:R-:W-:-:S13]  /*9240*/  ISETP.NE.AND P0, PT, R7, 0x2, PT ;  /* 0x000000020700780c */ /* 0x000fda0003f05270 */
[----:B0-----:R-:W-:Y:S05]  /*9250*/  @P0 BRA `(.L_x_303) ;  /* 0x0000000000040947 */ /* 0x001fea0003800000 */
[----:B------:R-:W-:Y:S01]  /*9260*/  BPT.TRAP 0x1 ;  /* 0x000000040000795c */ /* 0x000fe20000300000 */
.L_x_303:
[C---:B------:R-:W-:Y:S01]  /*9270*/  IMAD R7, R14.reuse, 0x4000, R11 ;  /* 0x000040000e077824 */ /* 0x040fe200078e020b */
[----:B------:R-:W-:Y:S01]  /*9280*/  R2UR UR8, R23 ;  /* 0x00000000170872ca */ /* 0x000fe200000e0000 */
[----:B------:R-:W-:Y:S01]  /*9290*/  IMAD R23, R14, 0x8000, R23 ;  /* 0x000080000e177824 */ /* 0x000fe200078e0217 */
[----:B------:R-:W-:Y:S01]  /*92a0*/  R2UR UR18, R21 ;  /* 0x00000000151272ca */ /* 0x000fe200000e0000 */
[----:B------:R-:W-:Y:S01]  /*92b0*/  VIADD R4, R4, 0xffffffff ;  /* 0xffffffff04047836 */ /* 0x000fe20000000000 */
[----:B------:R-:W-:Y:S01]  /*92c0*/  R2UR UR5, R7 ;  /* 0x00000000070572ca */ /* 0x000fe200000e0000 */
[----:B------:R-:W-:Y:S01]  /*92d0*/  UIADD3 UR6, UP0, UR24, 0xf0, URZ ;  /* 0x000000f018067890 */ /* 0x000fe2000ff1e03f */
[----:B------:R-:W-:Y:S01]  /*92e0*/  R2UR UR11, R23 ;  /* 0x00000000170b72ca */ /* 0x000fe200000e0000 */
[----:B------:R-:W-:Y:S01]  /*92f0*/  UIADD3 UR26, UP1, UR24, 0x1f0, URZ ;  /* 0x000001f0181a7890 */ /* 0x000fe2000ff3e03f */
[----:B------:R-:W-:Y:S01]  /*9300*/  R2UR UR9, R20 ;  /* 0x00000000140972ca */ /* 0x000fe200000e0000 */
[----:B------:R-:W-:Y:S01]  /*9310*/  UIADD3.X UR7, URZ, UR25, URZ, UP0, !UPT ;  /* 0x000000193f077290 */ /* 0x000fe200087fe43f */
[----:B------:R-:W-:Y:S01]  /*9320*/  R2UR UR10, R24 ;  /* 0x00000000180a72ca */ /* 0x000fe200000e0000 */
[----:B------:R-:W-:Y:S01]  /*9330*/  VIADD R14, R14, 0x1 ;  /* 0x000000010e0e7836 */ /* 0x000fe20000000000 */
[----:B------:R-:W-:Y:S01]  /*9340*/  R2UR UR12, R6 ;  /* 0x00000000060c72ca */ /* 0x000fe200000e0000 */
[----:B------:R-:W-:Y:S01]  /*9350*/  UIADD3.X UR27, URZ, UR25, URZ, UP1, !UPT ;  /* 0x000000193f1b7290 */ /* 0x000fe20008ffe43f */
[----:B------:R-:W-:Y:S01]  /*9360*/  R2UR UR19, R22 ;  /* 0x00000000161372ca */ /* 0x000fe200000e0000 */
[----:B------:R-:W-:Y:S01]  /*9370*/  UMOV UR20, 0x30000 ;  /* 0x0003000000147882 */ /* 0x000fe20000000000 */
[----:B------:R-:W-:Y:S01]  /*9380*/  ISETP.GT.AND P1, PT, R4, 0x1, PT ;  /* 0x000000010400780c */ /* 0x000fe20003f24270 */
[----:B------:R-:W-:Y:S01]  /*9390*/  UIADD3 UR8, UR8, UR5, URZ ;  /* 0x0000000508087290 */ /* 0x000fe2000fffe03f */
[----:B------:R-:W-:Y:S01]  /*93a0*/  ISETP.NE.AND P0, PT, R14, 0x4, PT ;  /* 0x000000040e00780c */ /* 0x000fe20003f05270 */
[----:B------:R-:W-:Y:S01]  /*93b0*/  UIADD3 UR5, UR11, 0x10100, URZ ;  /* 0x000101000b057890 */ /* 0x000fe2000fffe03f */
[----:B------:R-:W-:Y:S01]  /*93c0*/  VIADD R24, R24, 0x80 ;  /* 0x0000008018187836 */ /* 0x000fe20000000000 */
[----:B------:R-:W-:Y:S01]  /*93d0*/  UMOV UR14, 0x0 ;  /* 0x00000000000e7882 */ /* 0x000fe20000000000 */
[----:B------:R-:W-:Y:S01]  /*93e0*/  UMOV UR15, 0x10000000 ;  /* 0x10000000000f7882 */ /* 0x000fe20000000000 */
[----:B------:R-:W-:Y:S01]  /*93f0*/  UMOV UR11, UR18 ;  /* 0x00000012000b7c82 */ /* 0x000fe20008000000 */
[----:B------:R-:W-:-:S02]  /*9400*/  SEL R20, RZ, 0x1, P0 ;  /* 0x00000001ff147807 */ /* 0x000fc40000000000 */
[----:B------:R0:W-:Y:S01]  /*9410*/  UTMALDG.3D.MULTICAST [UR8], [UR6], UR20, desc[UR14] ;  /* 0x00000e08060073b4 */ /* 0x0001e20008011814 */
[----:B------:R-:W-:Y:S02]  /*9420*/  SEL R14, R14, RZ, P0 ;  /* 0x000000ff0e0e7207 */ /* 0x000fe40000000000 */
[----:B------:R-:W-:Y:S01]  /*9430*/  LOP3.LUT R5, R5, R20, RZ, 0x3c, !PT ;  /* 0x0000001405057212 */ /* 0x000fe200078e3cff */
[----:B0-----:R-:W-:Y:S01]  /*9440*/  UMOV UR8, UR5 ;  /* 0x0000000500087c82 */ /* 0x001fe20008000000 */
[----:B------:R-:W-:Y:S02]  /*9450*/  UMOV UR11, UR19 ;  /* 0x00000013000b7c82 */ /* 0x000fe40008000000 */
[----:B------:R0:W-:Y:S02]  /*9460*/  UTMALDG.3D [UR8], [UR26], desc[UR14] ;  /* 0x00000e081a0075b4 */ /* 0x0001e40008011000 */
[----:B0-----:R-:W-:Y:S05]  /*9470*/  @P1 BRA `(.L_x_304) ;  /* 0xfffffffc00401947 */ /* 0x001fea000383ffff */
.L_x_301:
[----:B------:R-:W-:Y:S05]  /*9480*/  BSYNC B1 ;  /* 0x0000000000017941 */ /* 0x000fea0003800000 */
.L_x_300:
[----:B------:R-:W-:Y:S01]  /*9490*/  LOP3.LUT P1, RZ, R9, 0xff, RZ, 0xc0, !PT ;  /* 0x000000ff09ff7812 */ /* 0x000fe2000782c0ff */
[----:B------:R-:W-:Y:S01]  /*94a0*/  IMAD.IADD R3, R10, 0x1, R3 ;  /* 0x000000010a037824 */ /* 0x000fe200078e0203 */
[----:B------:R-:W-:Y:S01]  /*94b0*/  IADD3 R16, P2, R16, UR22, RZ ;  /* 0x0000001610107c10 */ /* 0x000fe2000ff5e0ff */
[----:B------:R-:W-:Y:S01]  /*94c0*/  ULDC.64 UR6, c[0x0][0x650] ;  /* 0x0001940000067ab9 */ /* 0x000fe20000000a00 */
[----:B------:R-:W-:Y:S01]  /*94d0*/  BSSY B1, `(.L_x_305) ;  /* 0x000006d000017945 */ /* 0x000fe20003800000 */
[----:B------:R-:W-:Y:S01]  /*94e0*/  IMAD.MOV.U32 R21, RZ, RZ, -0x1 ;  /* 0xffffffffff157424 */ /* 0x000fe200078e00ff */
[----:B------:R-:W-:Y:S01]  /*94f0*/  ISETP.GT.U32.AND P0, PT, R3, 0x3, PT ;  /* 0x000000030300780c */ /* 0x000fe20003f04070 */
[----:B------:R-:W-:Y:S01]  /*9500*/  IMAD.MOV.U32 R7, RZ, RZ, -0x1 ;  /* 0xffffffffff077424 */ /* 0x000fe200078e00ff */
[----:B------:R-:W-:Y:S01]  /*9510*/  SHF.R.U32.HI R4, RZ, 0x2, R3 ;  /* 0x00000002ff047819 */ /* 0x000fe20000011603 */
[----:B------:R-:W-:Y:S01]  /*9520*/  IMAD.MOV.U32 R6, RZ, RZ, -0x1 ;  /* 0xffffffffff067424 */ /* 0x000fe200078e00ff */
[----:B------:R-:W-:-:S02]  /*9530*/  ISETP.LT.U32.AND P0, PT, R10, 0x4, P0 ;  /* 0x000000040a00780c */ /* 0x000fc40000701070 */
[----:B------:R-:W-:Y:S01]  /*9540*/  IADD3.X R17, R17, UR13, RZ, P2, !PT ;  /* 0x0000000d11117c10 */ /* 0x000fe200097fe4ff */
[----:B------:R-:W0:Y:S01]  /*9550*/  @P1 S2R R8, SR_CgaCtaId ;  /* 0x0000000000081919 */ /* 0x000e220000008800 */
[----:B------:R-:W-:Y:S02]  /*9560*/  @P1 MOV R5, 0x400 ;  /* 0x0000040000051802 */ /* 0x000fe40000000f00 */
[----:B------:R-:W-:Y:S02]  /*9570*/  ISETP.GE.U32.AND P2, PT, R16, UR6, PT ;  /* 0x0000000610007c0c */ /* 0x000fe4000bf46070 */
[----:B------:R-:W-:Y:S02]  /*9580*/  LOP3.LUT R4, R4, 0x1, RZ, 0xc0, !PT ;  /* 0x0000000104047812 */ /* 0x000fe400078ec0ff */
[----:B------:R-:W-:Y:S02]  /*9590*/  LOP3.LUT R3, R3, 0x3, RZ, 0xc0, !PT ;  /* 0x0000000303037812 */ /* 0x000fe400078ec0ff */
[----:B------:R-:W-:-:S02]  /*95a0*/  PRMT R9, RZ, 0x7610, R9 ;  /* 0x00007610ff097816 */ /* 0x000fc40000000009 */
[----:B0-----:R-:W-:-:S04]  /*95b0*/  @P1 LEA R5, R8, R5, 0x18 ;  /* 0x0000000508051211 */ /* 0x001fc800078ec0ff */
[----:B------:R0:W-:Y:S01]  /*95c0*/  @P1 SYNCS.ARRIVE.TRANS64.A1T0 RZ, [R5+URZ+0x58], RZ ;  /* 0x000058ff05ff19a7 */ /* 0x0001e2000810003f */
[----:B------:R-:W-:-:S04]  /*95d0*/  ISETP.NE.U32.AND P1, PT, R4, 0x1, PT ;  /* 0x000000010400780c */ /* 0x000fc80003f25070 */
[----:B------:R-:W-:Y:S02]  /*95e0*/  ISETP.GT.U32.AND P1, PT, R10, 0x3, !P1 ;  /* 0x000000030a00780c */ /* 0x000fe40004f24070 */
[----:B0-----:R-:W-:Y:S02]  /*95f0*/  SEL R5, RZ, 0x1, !P0 ;  /* 0x00000001ff057807 */ /* 0x001fe40004000000 */
[----:B------:R-:W-:Y:S02]  /*9600*/  ISETP.GE.U32.AND.EX P0, PT, R17, UR7, PT, P2 ;  /* 0x0000000711007c0c */ /* 0x000fe4000bf06120 */
[----:B------:R-:W-:-:S04]  /*9610*/  SEL R4, RZ, 0x1, !P1 ;  /* 0x00000001ff047807 */ /* 0x000fc80004800000 */
[----:B------:R-:W-:Y:S02]  /*9620*/  LOP3.LUT R0, R4, R0, R5, 0x96, !PT ;  /* 0x0000000004007212 */ /* 0x000fe400078e9605 */
[----:B------:R-:W-:-:S05]  /*9630*/  PRMT R4, RZ, 0x7610, R4 ;  /* 0x00007610ff047816 */ /* 0x000fca0000000004 */
[----:B------:R-:W-:Y:S05]  /*9640*/  @P0 BRA `(.L_x_306) ;  /* 0x0000000400540947 */ /* 0x000fea0003800000 */
[----:B------:R-:W0:Y:S01]  /*9650*/  S2R R15, SR_CTAID.X ;  /* 0x00000000000f7919 */ /* 0x000e220000002500 */
[----:B------:R-:W-:Y:S01]  /*9660*/  ULDC.64 UR6, c[0x0][0x628] ;  /* 0x00018a0000067ab9 */ /* 0x000fe20000000a00 */
[----:B------:R-:W-:Y:S01]  /*9670*/  ULDC UR8, c[0x0][0x630] ;  /* 0x00018c0000087ab9 */ /* 0x000fe20000000800 */
[----:B------:R-:W-:Y:S01]  /*9680*/  ISETP.NE.U32.AND P0, PT, RZ, UR6, PT ;  /* 0x00000006ff007c0c */ /* 0x000fe2000bf05070 */
[----:B------:R-:W1:Y:S01]  /*9690*/  S2R R20, SR_CTAID.Y ;  /* 0x0000000000147919 */ /* 0x000e620000002600 */
[----:B------:R-:W-:Y:S01]  /*96a0*/  ULDC UR9, c[0x0][0x150] ;  /* 0x0000540000097ab9 */ /* 0x000fe20000000800 */
[----:B------:R-:W-:Y:S01]  /*96b0*/  IMAD.MOV.U32 R4, RZ, RZ, R16 ;  /* 0x000000ffff047224 */ /* 0x000fe200078e0010 */
[----:B------:R-:W-:Y:S01]  /*96c0*/  ISETP.NE.AND.EX P0, PT, RZ, UR7, PT, P0 ;  /* 0x00000007ff007c0c */ /* 0x000fe2000bf05300 */
[----:B------:R-:W-:Y:S01]  /*96d0*/  IMAD.MOV.U32 R5, RZ, RZ, R17 ;  /* 0x000000ffff057224 */ /* 0x000fe200078e0011 */
[----:B0-----:R-:W-:-:S11]  /*96e0*/  I2FP.F32.U32 R22, R15 ;  /* 0x0000000f00167245 */ /* 0x001fd60000201000 */
[----:B------:R-:W-:Y:S05]  /*96f0*/  @!P0 BRA `(.L_x_307) ;  /* 0x0000000000288947 */ /* 0x000fea0003800000 */
[----:B------:R-:W-:Y:S02]  /*9700*/  ULDC UR5, c[0x0][0x634] ;  /* 0x00018d0000057ab9 */ /* 0x000fe40000000800 */
[----:B------:R-:W-:-:S05]  /*9710*/  IADD3 R5, P0, R16, UR5, RZ ;  /* 0x0000000510057c10 */ /* 0x000fca000ff1e0ff */
[----:B------:R-:W-:-:S04]  /*9720*/  IMAD.X R21, RZ, RZ, R17, P0 ;  /* 0x000000ffff157224 */ /* 0x000fc800000e0611 */
[----:B------:R-:W-:-:S04]  /*9730*/  IMAD.WIDE.U32 R6, R21, UR6, RZ ;  /* 0x0000000615067c25 */ /* 0x000fc8000f8e00ff */
[----:B------:R-:W-:-:S04]  /*9740*/  IMAD.WIDE.U32 R6, P0, R5, UR7, R6 ;  /* 0x0000000705067c25 */ /* 0x000fc8000f800006 */
[----:B------:R-:W-:-:S04]  /*9750*/  IMAD.WIDE.U32 R4, R5, UR6, RZ ;  /* 0x0000000605047c25 */ /* 0x000fc8000f8e00ff */
[----:B------:R-:W-:Y:S01]  /*9760*/  IMAD.MOV.U32 R4, RZ, RZ, R7 ;  /* 0x000000ffff047224 */ /* 0x000fe200078e0007 */
[----:B------:R-:W-:Y:S01]  /*9770*/  IADD3 RZ, P1, R5, R6, RZ ;  /* 0x0000000605ff7210 */ /* 0x000fe20007f3e0ff */
[----:B------:R-:W-:-:S04]  /*9780*/  IMAD.X R5, RZ, RZ, RZ, P0 ;  /* 0x000000ffff057224 */ /* 0x000fc800000e06ff */
[----:B------:R-:W-:-:S08]  /*9790*/  IMAD.WIDE.U32.X R4, R21, UR7, R4, P1 ;  /* 0x0000000715047c25 */ /* 0x000fd000088e0404 */
.L_x_307:
[--C-:B------:R-:W-:Y:S01]  /*97a0*/  SHF.R.U64 R14, R4, UR8, R5.reuse ;  /* 0x00000008040e7c19 */ /* 0x100fe20008001205 */
[----:B------:R-:W-:Y:S01]  /*97b0*/  FMUL R22, R22, UR9 ;  /* 0x0000000916167c20 */ /* 0x000fe20008400000 */
[----:B------:R-:W-:Y:S01]  /*97c0*/  SHF.R.U32.HI R4, RZ, UR8, R5 ;  /* 0x00000008ff047c19 */ /* 0x000fe20008011605 */
[----:B------:R-:W0:Y:S01]  /*97d0*/  LDC R6, c[0x0][0x144] ;  /* 0x00005100ff067b82 */ /* 0x000e220000000800 */
[----:B------:R-:W-:Y:S01]  /*97e0*/  IADD3 R5, P0, RZ, -R14, RZ ;  /* 0x8000000eff057210 */ /* 0x000fe20007f1e0ff */
[----:B------:R-:W-:Y:S01]  /*97f0*/  ULDC UR5, c[0x0][0x154] ;  /* 0x0000550000057ab9 */ /* 0x000fe20000000800 */
[----:B-1----:R-:W-:Y:S01]  /*9800*/  I2FP.F32.U32 R7, R20 ;  /* 0x0000001400077245 */ /* 0x002fe20000201000 */
[----:B------:R-:W1:Y:S01]  /*9810*/  F2I.U32.TRUNC.NTZ R22, R22 ;  /* 0x0000001600167305 */ /* 0x000e62000020f000 */
[----:B------:R-:W-:Y:S01]  /*9820*/  ULDC.64 UR6, c[0x0][0x620] ;  /* 0x0001880000067ab9 */ /* 0x000fe20000000a00 */
[----:B------:R-:W-:Y:S01]  /*9830*/  IMAD.X R4, RZ, RZ, ~R4, P0 ;  /* 0x000000ffff047224 */ /* 0x000fe200000e0e04 */
[----:B------:R-:W-:Y:S01]  /*9840*/  ISETP.NE.AND P2, PT, R2, 0x1, PT ;  /* 0x000000010200780c */ /* 0x000fe20003f45270 */
[----:B------:R-:W-:Y:S01]  /*9850*/  FMUL R23, R7, UR5 ;  /* 0x0000000507177c20 */ /* 0x000fe20008400000 */
[----:B------:R-:W2:Y:S01]  /*9860*/  LDC R25, c[0x0][0x148] ;  /* 0x00005200ff197b82 */ /* 0x000ea20000000800 */
[----:B------:R-:W-:Y:S01]  /*9870*/  IMAD R4, R4, UR6, RZ ;  /* 0x0000000604047c24 */ /* 0x000fe2000f8e02ff */
[----:B------:R-:W-:-:S03]  /*9880*/  ULDC UR5, c[0x0][0x618] ;  /* 0x0001860000057ab9 */ /* 0x000fc60000000800 */
[----:B------:R-:W3:Y:S01]  /*9890*/  F2I.U32.TRUNC.NTZ R23, R23 ;  /* 0x0000001700177305 */ /* 0x000ee2000020f000 */
[C---:B------:R-:W-:Y:S02]  /*98a0*/  IMAD R7, R5.reuse, UR7, R4 ;  /* 0x0000000705077c24 */ /* 0x040fe4000f8e0204 */
[----:B------:R-:W-:Y:S01]  /*98b0*/  IMAD.WIDE.U32 R4, R5, UR6, R16 ;  /* 0x0000000605047c25 */ /* 0x000fe2000f8e0010 */
[----:B------:R-:W-:Y:S02]  /*98c0*/  ULDC.64 UR6, c[0x0][0x640] ;  /* 0x0001900000067ab9 */ /* 0x000fe40000000a00 */
[----:B------:R-:W-:Y:S01]  /*98d0*/  ISETP.NE.U32.AND P0, PT, RZ, UR6, PT ;  /* 0x00000006ff007c0c */ /* 0x000fe2000bf05070 */
[----:B------:R-:W-:Y:S02]  /*98e0*/  IMAD.IADD R5, R5, 0x1, R7 ;  /* 0x0000000105057824 */ /* 0x000fe400078e0207 */
[----:B-1----:R-:W-:Y:S01]  /*98f0*/  IMAD.MOV R22, RZ, RZ, -R22 ;  /* 0x000000ffff167224 */ /* 0x002fe200078e0a16 */
[----:B------:R-:W-:-:S02]  /*9900*/  ISETP.NE.AND.EX P0, PT, RZ, UR7, PT, P0 ;  /* 0x00000007ff007c0c */ /* 0x000fc4000bf05300 */
[----:B------:R-:W-:Y:S01]  /*9910*/  SHF.R.U64 R21, R4, UR5, R5 ;  /* 0x0000000504157c19 */ /* 0x000fe20008001205 */
[----:B0-----:R-:W-:Y:S01]  /*9920*/  IMAD R15, R6, R22, R15 ;  /* 0x00000016060f7224 */ /* 0x001fe200078e020f */
[----:B------:R-:W-:Y:S01]  /*9930*/  SHF.R.U32.HI R4, RZ, UR5, R5 ;  /* 0x00000005ff047c19 */ /* 0x000fe20008011605 */
[----:B------:R-:W-:Y:S01]  /*9940*/  ULDC UR5, c[0x0][0x608] ;  /* 0x0001820000057ab9 */ /* 0x000fe20000000800 */
[----:B---3--:R-:W-:Y:S02]  /*9950*/  IMAD.MOV R6, RZ, RZ, -R23 ;  /* 0x000000ffff067224 */ /* 0x008fe400078e0a17 */
[--C-:B------:R-:W-:Y:S02]  /*9960*/  SHF.R.U64 R22, R21, UR5, R4.reuse ;  /* 0x0000000515167c19 */ /* 0x100fe40008001204 */
[----:B------:R-:W-:Y:S01]  /*9970*/  SHF.R.U32.HI R5, RZ, UR5, R4 ;  /* 0x00000005ff057c19 */ /* 0x000fe20008011604 */
[----:B------:R-:W-:Y:S01]  /*9980*/  ULDC UR5, c[0x0][0x658] ;  /* 0x0001960000057ab9 */ /* 0x000fe20000000800 */
[----:B--2---:R-:W-:-:S02]  /*9990*/  @P2 IMAD R15, R25, R6, R20 ;  /* 0x00000006190f2224 */ /* 0x004fc400078e0214 */
[--C-:B------:R-:W-:Y:S02]  /*99a0*/  SHF.R.U64 R20, R22, UR5, R5.reuse ;  /* 0x0000000516147c19 */ /* 0x100fe40008001205 */
[----:B------:R-:W-:-:S03]  /*99b0*/  SHF.R.U32.HI R23, RZ, UR5, R5 ;  /* 0x00000005ff177c19 */ /* 0x000fc60008011605 */
[----:B------:R-:W-:Y:S02]  /*99c0*/  IMAD.MOV.U32 R6, RZ, RZ, R20 ;  /* 0x000000ffff067224 */ /* 0x000fe400078e0014 */
[----:B------:R-:W-:Y:S01]  /*99d0*/  IMAD.MOV.U32 R5, RZ, RZ, R23 ;  /* 0x000000ffff057224 */ /* 0x000fe200078e0017 */
[----:B------:R-:W-:Y:S06]  /*99e0*/  @!P0 BRA `(.L_x_308) ;  /* 0x00000000002c8947 */ /* 0x000fec0003800000 */
        /* <DEDUP_REMOVED lines=9> */
[----:B------:R-:W-:-:S04]  /*9a80*/  IMAD.WIDE.U32.X R4, R23, UR7, R4, P1 ;  /* 0x0000000717047c25 */ /* 0x000fc800088e0404 */
[----:B------:R-:W-:-:S07]  /*9a90*/  IMAD.MOV.U32 R6, RZ, RZ, R4 ;  /* 0x000000ffff067224 */ /* 0x000fce00078e0004 */
.L_x_308:
[----:B------:R-:W-:Y:S01]  /*9aa0*/  ULDC UR5, c[0x0][0x648] ;  /* 0x0001920000057ab9 */ /* 0x000fe20000000800 */
[----:B------:R-:W-:Y:S01]  /*9ab0*/  LOP3.LUT R4, R22, UR16, RZ, 0xc0, !PT ;  /* 0x0000001016047c12 */ /* 0x000fe2000f8ec0ff */
[----:B------:R-:W-:Y:S01]  /*9ac0*/  ULDC UR6, c[0x0][0x610] ;  /* 0x0001840000067ab9 */ /* 0x000fe20000000800 */
[----:B------:R-:W-:Y:S01]  /*9ad0*/  SHF.R.U64 R5, R6, UR5, R5 ;  /* 0x0000000506057c19 */ /* 0x000fe20008001205 */
[----:B------:R-:W-:Y:S01]  /*9ae0*/  ULDC UR5, c[0x0][0x638] ;  /* 0x00018e0000057ab9 */ /* 0x000fe20000000800 */
[----:B------:R-:W-:Y:S01]  /*9af0*/  LOP3.LUT R21, R21, UR4, RZ, 0xc0, !PT ;  /* 0x0000000415157c12 */ /* 0x000fe2000f8ec0ff */
[----:B------:R-:W-:Y:S02]  /*9b00*/  IMAD.MOV.U32 R6, RZ, RZ, R14 ;  /* 0x000000ffff067224 */ /* 0x000fe400078e000e */
[----:B------:R-:W-:Y:S02]  /*9b10*/  IMAD.MOV R7, RZ, RZ, -R5 ;  /* 0x000000ffff077224 */ /* 0x000fe400078e0a05 */
[----:B------:R-:W-:-:S02]  /*9b20*/  IMAD R4, R5, UR17, R4 ;  /* 0x0000001105047c24 */ /* 0x000fc4000f8e0204 */
[----:B------:R-:W-:Y:S01]  /*9b30*/  IMAD R20, R7, UR5, R20 ;  /* 0x0000000507147c24 */ /* 0x000fe2000f8e0214 */
[----:B------:R-:W-:Y:S01]  /*9b40*/  ULDC UR5, c[0x0][0x600] ;  /* 0x0001800000057ab9 */ /* 0x000fe20000000800 */
[----:B------:R-:W-:Y:S02]  /*9b50*/  IMAD R15, R4, UR6, R15 ;  /* 0x00000006040f7c24 */ /* 0x000fe4000f8e020f */
[----:B------:R-:W-:Y:S02]  /*9b60*/  IMAD R20, R20, UR5, R21 ;  /* 0x0000000514147c24 */ /* 0x000fe4000f8e0215 */
[----:B------:R-:W-:-:S03]  /*9b70*/  IMAD.MOV.U32 R4, RZ, RZ, 0x1 ;  /* 0x00000001ff047424 */ /* 0x000fc600078e00ff */
[----:B------:R-:W-:Y:S02]  /*9b80*/  SEL R7, R20, R15, !P2 ;  /* 0x0000000f14077207 */ /* 0x000fe40005000000 */
[----:B------:R-:W-:-:S07]  /*9b90*/  SEL R21, R15, R20, !P2 ;  /* 0x000000140f157207 */ /* 0x000fce0005000000 */
.L_x_306:
[----:B------:R-:W-:Y:S05]  /*9ba0*/  BSYNC B1 ;  /* 0x0000000000017941 */ /* 0x000fea0003800000 */
.L_x_305:
[----:B------:R-:W-:-:S13]  /*9bb0*/  LOP3.LUT P0, RZ, R4, 0xff, RZ, 0xc0, !PT ;  /* 0x000000ff04ff7812 */ /* 0x000fda000780c0ff */
[----:B------:R-:W-:Y:S05]  /*9bc0*/  @P0 BRA `(.L_x_309) ;  /* 0xfffffff400340947 */ /* 0x000fea000383ffff */
[----:B------:R-:W-:Y:S05]  /*9bd0*/  BSYNC B0 ;  /* 0x0000000000007941 */ /* 0x000fea0003800000 */
.L_x_298:
[----:B------:R-:W-:-:S03]  /*9be0*/  UMOV UR5, 0xffffffff ;  /* 0xffffffff00057882 */ /* 0x000fc60000000000 */
[----:B------:R-:W-:Y:S05]  /*9bf0*/  BRA.DIV UR5, `(.L_x_310) ;  /* 0x0000000605147947 */ /* 0x000fea000b800000 */
[----:B------:R-:W-:-:S13]  /*9c00*/  ELECT P6, URZ, PT ;  /* 0x00000000003f782f */ /* 0x000fda00038c0000 */
.L_x_324:
[----:B------:R-:W-:Y:S04]  /*9c10*/  BSSY B0, `(.L_x_311) ;  /* 0x000002b000007945 */ /* 0x000fe80003800000 */
[----:B------:R-:W-:Y:S05]  /*9c20*/  @!P6 BRA `(.L_x_312) ;  /* 0x0000000000a4e947 */ /* 0x000fea0003800000 */
[----:B------:R-:W-:-:S04]  /*9c30*/  LOP3.LUT R19, R19, 0x2, RZ, 0xfc, !PT ;  /* 0x0000000213137812 */ /* 0x000fc800078efcff */
[----:B------:R-:W-:-:S13]  /*9c40*/  ISETP.NE.AND P0, PT, R19, 0x3, PT ;  /* 0x000000031300780c */ /* 0x000fda0003f05270 */
[----:B------:R-:W-:Y:S05]  /*9c50*/  @!P0 BRA `(.L_x_313) ;  /* 0x0000000000048947 */ /* 0x000fea0003800000 */
[----:B------:R-:W-:Y:S01]  /*9c60*/  BPT.TRAP 0x1 ;  /* 0x000000040000795c */ /* 0x000fe20000300000 */
.L_x_313:
[----:B------:R-:W0:Y:S01]  /*9c70*/  S2R R5, SR_CgaCtaId ;  /* 0x0000000000057919 */ /* 0x000e220000008800 */
[----:B------:R-:W-:Y:S02]  /*9c80*/  MOV R2, 0x400 ;  /* 0x0000040000027802 */ /* 0x000fe40000000f00 */
[----:B------:R-:W-:Y:S02]  /*9c90*/  SHF.L.U32 R4, R0, 0x1f, RZ ;  /* 0x0000001f00047819 */ /* 0x000fe400000006ff */
[----:B0-----:R-:W-:-:S05]  /*9ca0*/  LEA R2, R5, R2, 0x18 ;  /* 0x0000000205027211 */ /* 0x001fca00078ec0ff */
[----:B------:R-:W-:-:S04]  /*9cb0*/  VIADD R2, R2, 0x20 ;  /* 0x0000002002027836 */ /* 0x000fc80000000000 */
[C---:B------:R-:W-:Y:S02]  /*9cc0*/  IMAD R7, R3.reuse, 0x8, R2 ;  /* 0x0000000803077824 */ /* 0x040fe400078e0202 */
[----:B------:R-:W-:Y:S02]  /*9cd0*/  VIADD R3, R3, 0x1 ;  /* 0x0000000103037836 */ /* 0x000fe40000000000 */
[----:B------:R-:W0:Y:S03]  /*9ce0*/  SYNCS.PHASECHK.TRANS64.TRYWAIT P0, [R7+URZ], R4 ;  /* 0x00000004070075a7 */ /* 0x000e26000800017f */
[----:B------:R-:W-:-:S04]  /*9cf0*/  ISETP.NE.AND P1, PT, R3, 0x4, PT ;  /* 0x000000040300780c */ /* 0x000fc80003f25270 */
[----:B------:R-:W-:Y:S02]  /*9d00*/  SEL R5, RZ, 0x1, P1 ;  /* 0x00000001ff057807 */ /* 0x000fe40000800000 */
[----:B------:R-:W-:Y:S02]  /*9d10*/  SEL R3, R3, RZ, P1 ;  /* 0x000000ff03037207 */ /* 0x000fe40000800000 */
[----:B------:R-:W-:-:S03]  /*9d20*/  LOP3.LUT R6, R0, R5, RZ, 0x3c, !PT ;  /* 0x0000000500067212 */ /* 0x000fc600078e3cff */
[----:B------:R-:W-:Y:S01]  /*9d30*/  IMAD R8, R3, 0x8, R2 ;  /* 0x0000000803087824 */ /* 0x000fe200078e0202 */
[----:B------:R-:W-:Y:S01]  /*9d40*/  SHF.L.U32 R5, R6, 0x1f, RZ ;  /* 0x0000001f06057819 */ /* 0x000fe200000006ff */
[----:B0-----:R-:W-:Y:S06]  /*9d50*/  @!P0 BRA `(.L_x_314) ;  /* 0x0000000000dc8947 */ /* 0x001fec0003800000 */
.L_x_325:
[----:B------:R-:W1:Y:S01]  /*9d60*/  SYNCS.PHASECHK.TRANS64.TRYWAIT P0, [R8+URZ], R5 ;  /* 0x00000005080075a7 */ /* 0x000e62000800017f */
[----:B------:R-:W-:-:S05]  /*9d70*/  VIADD R0, R3, 0x1 ;  /* 0x0000000103007836 */ /* 0x000fca0000000000 */
[----:B------:R-:W-:-:S04]  /*9d80*/  ISETP.NE.AND P1, PT, R0, 0x4, PT ;  /* 0x000000040000780c */ /* 0x000fc80003f25270 */
[----:B------:R-:W-:Y:S02]  /*9d90*/  SEL R3, RZ, 0x1, P1 ;  /* 0x00000001ff037807 */ /* 0x000fe40000800000 */
[----:B0-----:R-:W-:Y:S02]  /*9da0*/  SEL R7, R0, RZ, P1 ;  /* 0x000000ff00077207 */ /* 0x001fe40000800000 */
[----:B------:R-:W-:-:S03]  /*9db0*/  LOP3.LUT R9, R6, R3, RZ, 0x3c, !PT ;  /* 0x0000000306097212 */ /* 0x000fc600078e3cff */
[----:B------:R-:W-:Y:S01]  /*9dc0*/  IMAD R11, R7, 0x8, R2 ;  /* 0x00000008070b7824 */ /* 0x000fe200078e0202 */
[----:B------:R-:W-:Y:S01]  /*9dd0*/  SHF.L.U32 R6, R9, 0x1f, RZ ;  /* 0x0000001f09067819 */ /* 0x000fe200000006ff */
[----:B-1----:R-:W-:Y:S06]  /*9de0*/  @!P0 BRA `(.L_x_315) ;  /* 0x0000000000cc8947 */ /* 0x002fec0003800000 */
.L_x_326:
[----:B------:R-:W1:Y:S01]  /*9df0*/  SYNCS.PHASECHK.TRANS64.TRYWAIT P0, [R11+URZ], R6 ;  /* 0x000000060b0075a7 */ /* 0x000e62000800017f */
[----:B------:R-:W-:-:S05]  /*9e00*/  VIADD R0, R7, 0x1 ;  /* 0x0000000107007836 */ /* 0x000fca0000000000 */
[----:B------:R-:W-:-:S04]  /*9e10*/  ISETP.NE.AND P1, PT, R0, 0x4, PT ;  /* 0x000000040000780c */ /* 0x000fc80003f25270 */
[----:B------:R-:W-:Y:S02]  /*9e20*/  SEL R4, RZ, 0x1, P1 ;  /* 0x00000001ff047807 */ /* 0x000fe40000800000 */
[----:B------:R-:W-:Y:S02]  /*9e30*/  SEL R3, R0, RZ, P1 ;  /* 0x000000ff00037207 */ /* 0x000fe40000800000 */
[----:B------:R-:W-:Y:S01]  /*9e40*/  LOP3.LUT R0, R9, R4, RZ, 0x3c, !PT ;  /* 0x0000000409007212 */ /* 0x000fe200078e3cff */
[----:B-1----:R-:W-:Y:S06]  /*9e50*/  @!P0 BRA `(.L_x_316) ;  /* 0x0000000000c48947 */ /* 0x002fec0003800000 */
.L_x_327:
[----:B------:R-:W-:Y:S01]  /*9e60*/  IMAD R3, R3, 0x8, R2 ;  /* 0x0000000803037824 */ /* 0x000fe200078e0202 */
[----:B------:R-:W-:-:S07]  /*9e70*/  SHF.L.U32 R0, R0, 0x1f, RZ ;  /* 0x0000001f00007819 */ /* 0x000fce00000006ff */
.L_x_317:
[----:B--2---:R2:W3:Y:S02]  /*9e80*/  SYNCS.PHASECHK.TRANS64.TRYWAIT P0, [R3+URZ], R0 ;  /* 0x00000000030075a7 */ /* 0x0044e4000800017f */
[----:B---3--:R-:W-:Y:S05]  /*9e90*/  @!P0 NANOSLEEP.SYNCS 0x989680 ;  /* 0x009896800000895d */ /* 0x008fea0003900000 */
[----:B------:R-:W3:Y:S02]  /*9ea0*/  @!P0 SYNCS.PHASECHK.TRANS64 P0, [R3+URZ], R0 ;  /* 0x00000000030085a7 */ /* 0x000ee4000800007f */
[----:B---3--:R-:W-:Y:S05]  /*9eb0*/  @!P0 BRA `(.L_x_317) ;  /* 0xfffffffc00f08947 */ /* 0x008fea000383ffff */
.L_x_312:
[----:B------:R-:W-:Y:S05]  /*9ec0*/  BSYNC B0 ;  /* 0x0000000000007941 */ /* 0x000fea0003800000 */
.L_x_311:
[----:B------:R-:W-:Y:S05]  /*9ed0*/  EXIT ;  /* 0x000000000000794d */ /* 0x000fea0003800000 */
.L_x_21:
[----:B---3--:R3:W4:Y:S02]  /*9ee0*/  SYNCS.PHASECHK.TRANS64.TRYWAIT P1, [R3+URZ], R0 ;  /* 0x00000000030075a7 */ /* 0x008724000802017f */
[----:B----4-:R-:W-:Y:S05]  /*9ef0*/  @!P1 NANOSLEEP.SYNCS 0x989680 ;  /* 0x009896800000995d */ /* 0x010fea0003900000 */
[----:B------:R-:W4:Y:S02]  /*9f00*/  @!P1 SYNCS.PHASECHK.TRANS64 P1, [R3+URZ], R0 ;  /* 0x00000000030095a7 */ /* 0x000f24000802007f */
[----:B----4-:R-:W-:Y:S05]  /*9f10*/  @!P1 BRA `(.L_x_21) ;  /* 0xfffffffc00f09947 */ /* 0x010fea000383ffff */
[----:B------:R-:W-:Y:S05]  /*9f20*/  BRA `(.L_x_20) ;  /* 0xffffff7400607947 */ /* 0x000fea000383ffff */
.L_x_26:
[----:B-1----:R1:W2:Y:S02]  /*9f30*/  SYNCS.PHASECHK.TRANS64.TRYWAIT P1, [R5+URZ], R4 ;  /* 0x00000004050075a7 */ /* 0x0022a4000802017f */
[----:B--2---:R-:W-:Y:S05]  /*9f40*/  @!P1 NANOSLEEP.SYNCS 0x989680 ;  /* 0x009896800000995d */ /* 0x004fea0003900000 */
[----:B------:R-:W2:Y:S02]  /*9f50*/  @!P1 SYNCS.PHASECHK.TRANS64 P1, [R5+URZ], R4 ;  /* 0x00000004050095a7 */ /* 0x000ea4000802007f */
[----:B--2---:R-:W-:Y:S05]  /*9f60*/  @!P1 BRA `(.L_x_26) ;  /* 0xfffffffc00f09947 */ /* 0x004fea000383ffff */
[----:B------:R-:W-:Y:S05]  /*9f70*/  BRA `(.L_x_25) ;  /* 0xffffff7800507947 */ /* 0x000fea000383ffff */
.L_x_299:
[----:B------:R-:W-:Y:S01]  /*9f80*/  BSSY B1, `(.L_x_318) ;  /* 0x0000006000017945 */ /* 0x000fe20003800000 */
[----:B------:R-:W-:-:S07]  /*9f90*/  IMAD.MOV.U32 R15, RZ, RZ, -0x1 ;  /* 0xffffffffff0f7424 */ /* 0x000fce00078e00ff */
[----:B------:R-:W-:Y:S05]  /*9fa0*/  WARPSYNC.COLLECTIVE R15, `(.L_x_319) ;  /* 0x000000000f0c7348 */ /* 0x000fea0003c00000 */
[----:B------:R-:W-:Y:S02]  /*9fb0*/  ELECT P6, UR62, PT ;  /* 0x00000000003e782f */ /* 0x000fe400038c0000 */
[----:B------:R-:W-:Y:S01]  /*9fc0*/  MOV R14, UR62 ;  /* 0x0000003e000e7c02 */ /* 0x000fe20008000f00 */
[----:B------:R-:W-:Y:S10]  /*9fd0*/  ENDCOLLECTIVE ;  /* 0x000000000000791b */ /* 0x000ff40003800000 */
.L_x_319:
[----:B------:R-:W-:Y:S05]  /*9fe0*/  BSYNC B1 ;  /* 0x0000000000017941 */ /* 0x000fea0003800000 */
.L_x_318:
[----:B------:R-:W-:Y:S05]  /*9ff0*/  BRA `(.L_x_320) ;  /* 0xfffffff000347947 */ /* 0x000fea000383ffff */
.L_x_302:
[----:B0-----:R0:W1:Y:S02]  /*a000*/  SYNCS.PHASECHK.TRANS64.TRYWAIT P0, [R20+URZ+0x20], R7 ;  /* 0x00002007140075a7 */ /* 0x001064000800017f */
[----:B-1----:R-:W-:Y:S05]  /*a010*/  @!P0 NANOSLEEP.SYNCS 0x989680 ;  /* 0x009896800000895d */ /* 0x002fea0003900000 */
[----:B------:R-:W1:Y:S02]  /*a020*/  @!P0 SYNCS.PHASECHK.TRANS64 P0, [R20+URZ+0x20], R7 ;  /* 0x00002007140085a7 */ /* 0x000e64000800007f */
[----:B-1----:R-:W-:Y:S05]  /*a030*/  @!P0 BRA `(.L_x_302) ;  /* 0xfffffffc00f08947 */ /* 0x002fea000383ffff */
[----:B------:R-:W-:Y:S05]  /*a040*/  BRA `(.L_x_321) ;  /* 0xfffffff000747947 */ /* 0x000fea000383ffff */
.L_x_310:
[----:B------:R-:W-:Y:S01]  /*a050*/  BSSY B0, `(.L_x_322) ;  /* 0x0000006000007945 */ /* 0x000fe20003800000 */
[----:B------:R-:W-:-:S07]  /*a060*/  IMAD.MOV.U32 R15, RZ, RZ, -0x1 ;  /* 0xffffffffff0f7424 */ /* 0x000fce00078e00ff */
[----:B------:R-:W-:Y:S05]  /*a070*/  WARPSYNC.COLLECTIVE R15, `(.L_x_323) ;  /* 0x000000000f0c7348 */ /* 0x000fea0003c00000 */
[----:B------:R-:W-:Y:S02]  /*a080*/  ELECT P6, UR62, PT ;  /* 0x00000000003e782f */ /* 0x000fe400038c0000 */
[----:B------:R-:W-:Y:S01]  /*a090*/  MOV R14, UR62 ;  /* 0x0000003e000e7c02 */ /* 0x000fe20008000f00 */
[----:B------:R-:W-:Y:S10]  /*a0a0*/  ENDCOLLECTIVE ;  /* 0x000000000000791b */ /* 0x000ff40003800000 */
.L_x_323:
[----:B------:R-:W-:Y:S05]  /*a0b0*/  BSYNC B0 ;  /* 0x0000000000007941 */ /* 0x000fea0003800000 */
.L_x_322:
[----:B------:R-:W-:Y:S05]  /*a0c0*/  BRA `(.L_x_324) ;  /* 0xfffffff800d07947 */ /* 0x000fea000383ffff */
.L_x_314:
[----:B0-----:R0:W1:Y:S02]  /*a0d0*/  SYNCS.PHASECHK.TRANS64.TRYWAIT P0, [R7+URZ], R4 ;  /* 0x00000004070075a7 */ /* 0x001064000800017f */
[----:B-1----:R-:W-:Y:S05]  /*a0e0*/  @!P0 NANOSLEEP.SYNCS 0x989680 ;  /* 0x009896800000895d */ /* 0x002fea0003900000 */
[----:B------:R-:W1:Y:S02]  /*a0f0*/  @!P0 SYNCS.PHASECHK.TRANS64 P0, [R7+URZ], R4 ;  /* 0x00000004070085a7 */ /* 0x000e64000800007f */
[----:B-1----:R-:W-:Y:S05]  /*a100*/  @!P0 BRA `(.L_x_314) ;  /* 0xfffffffc00f08947 */ /* 0x002fea000383ffff */
[----:B------:R-:W-:Y:S05]  /*a110*/  BRA `(.L_x_325) ;  /* 0xfffffffc00107947 */ /* 0x000fea000383ffff */
.L_x_315:
[----:B0-----:R0:W1:Y:S02]  /*a120*/  SYNCS.PHASECHK.TRANS64.TRYWAIT P0, [R8+URZ], R5 ;  /* 0x00000005080075a7 */ /* 0x001064000800017f */
[----:B-1----:R-:W-:Y:S05]  /*a130*/  @!P0 NANOSLEEP.SYNCS 0x989680 ;  /* 0x009896800000895d */ /* 0x002fea0003900000 */
[----:B------:R-:W1:Y:S02]  /*a140*/  @!P0 SYNCS.PHASECHK.TRANS64 P0, [R8+URZ], R5 ;  /* 0x00000005080085a7 */ /* 0x000e64000800007f */
[----:B-1----:R-:W-:Y:S05]  /*a150*/  @!P0 BRA `(.L_x_315) ;  /* 0xfffffffc00f08947 */ /* 0x002fea000383ffff */
[----:B------:R-:W-:Y:S05]  /*a160*/  BRA `(.L_x_326) ;  /* 0xfffffffc00207947 */ /* 0x000fea000383ffff */
.L_x_316:
[----:B-1----:R1:W2:Y:S02]  /*a170*/  SYNCS.PHASECHK.TRANS64.TRYWAIT P0, [R11+URZ], R6 ;  /* 0x000000060b0075a7 */ /* 0x0022a4000800017f */
[----:B--2---:R-:W-:Y:S05]  /*a180*/  @!P0 NANOSLEEP.SYNCS 0x989680 ;  /* 0x009896800000895d */ /* 0x004fea0003900000 */
[----:B------:R-:W2:Y:S02]  /*a190*/  @!P0 SYNCS.PHASECHK.TRANS64 P0, [R11+URZ], R6 ;  /* 0x000000060b0085a7 */ /* 0x000ea4000800007f */
[----:B--2---:R-:W-:Y:S05]  /*a1a0*/  @!P0 BRA `(.L_x_316) ;  /* 0xfffffffc00f08947 */ /* 0x004fea000383ffff */
[----:B------:R-:W-:Y:S05]  /*a1b0*/  BRA `(.L_x_327) ;  /* 0xfffffffc00287947 */ /* 0x000fea000383ffff */
.L_x_328:
[----:B------:R-:W-:-:S00]  /*a1c0*/  BRA `(.L_x_328) ;  /* 0xfffffffc00fc7947 */ /* 0x000fc0000383ffff */
[----:B------:R-:W-:-:S00]  /*a1d0*/  NOP ;  /* 0x0000000000007918 */ /* 0x000fc00000000000 */
        /* <DEDUP_REMOVED lines=10> */
.L_x_329:


//--------------------- .nv.global.init           --------------------------
	.section	.nv.global.init,"aw",@progbits
.nv.global.init:
	.type		$str$22,@object
	.size		$str$22,($str$23 - $str$22)
$str$22:
        /*0000*/ 	.byte	0x6b, 0x5f, 0x74, 0x69, 0x6c, 0x65, 0x5f, 0x63, 0x6f, 0x75, 0x6e, 0x74, 0x20, 0x3e, 0x3d, 0x20
        /*0010*/ 	.byte	0x31, 0x00
	.type		$str$23,@object
	.size		$str$23,(__unnamed_1 - $str$23)
$str$23:
        /*0012*/ 	.byte	0x2f, 0x74, 0x6d, 0x70, 0x2f, 0x63, 0x75, 0x74, 0x6c, 0x61, 0x73, 0x73, 0x5f, 0x73, 0x77, 0x65
        /*0022*/ 	.byte	0x65, 0x70, 0x5f, 0x73, 0x72, 0x63, 0x2f, 0x69, 0x6e, 0x63, 0x6c, 0x75, 0x64, 0x65, 0x2f, 0x63
        /*0032*/ 	.byte	0x75, 0x74, 0x6c, 0x61, 0x73, 0x73, 0x2f, 0x67, 0x65, 0x6d, 0x6d, 0x2f, 0x63, 0x6f, 0x6c, 0x6c
        /*0042*/ 	.byte	0x65, 0x63, 0x74, 0x69, 0x76, 0x65, 0x2f, 0x73, 0x6d, 0x39, 0x30, 0x5f, 0x6d, 0x6d, 0x61, 0x5f
        /*0052*/ 	.byte	0x74, 0x6d, 0x61, 0x5f, 0x67, 0x6d, 0x6d, 0x61, 0x5f, 0x73, 0x73, 0x5f, 0x77, 0x61, 0x72, 0x70
        /*0062*/ 	.byte	0x73, 0x70, 0x65, 0x63, 0x69, 0x61, 0x6c, 0x69, 0x7a, 0x65, 0x64, 0x2e, 0x68, 0x70, 0x70, 0x00
	.type		__unnamed_1,@object
	.size		__unnamed_1,(.L_0 - __unnamed_1)
__unnamed_1:
        /*0072*/ 	.byte	0x76, 0x6f, 0x69, 0x64, 0x20, 0x63, 0x75, 0x74, 0x6c, 0x61, 0x73, 0x73, 0x3a, 0x3a, 0x67, 0x65
        /* <DEDUP_REMOVED lines=172> */
        /*0b42*/ 	.byte	0x75, 0x74, 0x65, 0x3a, 0x3a, 0x69, 0x64, 0x65, 0x6e, 0x74, 0x69, 0x74, 0x79, 0x5d, 0x00
.L_0:


//--------------------- .nv.shared._ZN7cutlass13device_kernelINS_4gemm6kernel13GemmUniversalIN4cute5tupleIJiiiiEEENS1_10collective13CollectiveMmaINS1_34MainloopSm90TmaGmmaWarpSpecializedILi4ENS5_IJNS4_1CILi1EEENSA_ILi2EEESB_EEENS1_35KernelTmaWarpSpecializedCooperativeEEENS5_IJNSA_ILi128EEENSA_ILi256EEESG_EEEaNS5_IJlSB_lEEEaSJ_NS4_8TiledMMAINS4_8MMA_AtomIJNS4_4SM904GMMA27MMA_64x256x32_S32S8S8_SS_TNEEEENS4_6LayoutINS5_IJSC_SB_SB_EEENS5_IJSB_NSA_ILi0EEESS_EEEEENS5_IJNS4_10UnderscoreESV_SV_EEEEENS4_23SM90_TMA_LOAD_MULTICASTENS4_14ComposedLayoutINS4_7SwizzleILi3ELi4ELi3EEENS4_18smem_ptr_flag_bitsILi8EEENSQ_INS5_IJNSA_ILi8EEESG_EEENS5_IJSG_SB_EEEEEEEvNS4_8identityENS4_13SM90_TMA_LOADES18_vS19_EENS_8epilogue10collective6detail29Sm90TmaWarpSpecializedAdapterINS1D_15DefaultEpilogueIaSJ_SJ_NS1C_6thread17LinearCombinationIaLi1EiiLNS1H_9ScaleType4KindE0ELNS_15FloatRoundStyleE2EaEENS1_15EpilogueDefaultEEEEEvvEEEEvNT_6ParamsE --------------------------
	.section	.nv.shared._ZN7cutlass13device_kernelINS_4gemm6kernel13GemmUniversalIN4cute5tupleIJiiiiEEENS1_10collective13CollectiveMmaINS1_34MainloopSm90TmaGmmaWarpSpecializedILi4ENS5_IJNS4_1CILi1EEENSA_ILi2EEESB_EEENS1_35KernelTmaWarpSpecializedCooperativeEEENS5_IJNSA_ILi128EEENSA_ILi256EEESG_EEEaNS5_IJlSB_lEEEaSJ_NS4_8TiledMMAINS4_8MMA_AtomIJNS4_4SM904GMMA27MMA_64x256x32_S32S8S8_SS_TNEEEENS4_6LayoutINS5_IJSC_SB_SB_EEENS5_IJSB_NSA_ILi0EEESS_EEEEENS5_IJNS4_10UnderscoreESV_SV_EEEEENS4_23SM90_TMA_LOAD_MULTICASTENS4_14ComposedLayoutINS4_7SwizzleILi3ELi4ELi3EEENS4_18smem_ptr_flag_bitsILi8EEENSQ_INS5_IJNSA_ILi8EEESG_EEENS5_IJSG_SB_EEEEEEEvNS4_8identityENS4_13SM90_TMA_LOADES18_vS19_EENS_8epilogue10collective6detail29Sm90TmaWarpSpecializedAdapterINS1D_15DefaultEpilogueIaSJ_SJ_NS1C_6thread17LinearCombinationIaLi1EiiLNS1H_9ScaleType4KindE0ELNS_15FloatRoundStyleE2EaEENS1_15EpilogueDefaultEEEEEvvEEEEvNT_6ParamsE,"aw",@nobits
	.sectionflags	@""
	.align	16
	.zero		1024


//--------------------- .nv.shared.reserved.0     --------------------------
	.section	.nv.shared.reserved.0,"aw",@nobits
	.weak		__nv_reservedSMEM_offset_0_alias
	.size		__nv_reservedSMEM_offset_0_alias, 0, 0
	.other		__nv_reservedSMEM_offset_0_alias,@"STO_CUDA_RESERVED_SHARED STV_DEFAULT"
__nv_reservedSMEM_offset_0_alias:
	.zero		0


//--------------------- .nv.global                --------------------------
	.section	.nv.global,"aw",@nobits
.nv.global:
	.type		_ZN39_INTERNAL_93add8fd_4_k_cu_d9786306_43754cute1_E,@object
	.size		_ZN39_INTERNAL_93add8fd_4_k_cu_d9786306_43754cute1_E,(_ZN39_INTERNAL_93add8fd_4_k_cu_d9786306_43754cuda3std3__45__cpo6cbeginE - _ZN39_INTERNAL_93add8fd_4_k_cu_d9786306_43754cute1_E)
_ZN39_INTERNAL_93add8fd_4_k_cu_d9786306_43754cute1_E:
	.zero		1
	.type		_ZN39_INTERNAL_93add8fd_4_k_cu_d9786306_43754cuda3std3__45__cpo6cbeginE,@object
	.size		_ZN39_INTERNAL_93add8fd_4_k_cu_d9786306_43754cuda3std3__45__cpo6cbeginE,(_ZN39_INTERNAL_93add8fd_4_k_cu_d9786306_43754cuda3std3__48in_placeE - _ZN39_INTERNAL_93add8fd_4_k_cu_d9786306_43754cuda3std3__45__cpo6cbeginE)
_ZN39_INTERNAL_93add8fd_4_k_cu_d9786306_43754cuda3std3__45__cpo6cbeginE:
	.zero		1
	.type		_ZN39_INTERNAL_93add8fd_4_k_cu_d9786306_43754cuda3std3__48in_placeE,@object
	.size		_ZN39_INTERNAL_93add8fd_4_k_cu_d9786306_43754cuda3std3__48in_placeE,(_ZN39_INTERNAL_93add8fd_4_k_cu_d9786306_43754cuda3std6ranges3__45__cpo9iter_moveE - _ZN39_INTERNAL_93add8fd_4_k_cu_d9786306_43754cuda3std3__48in_placeE)
_ZN39_INTERNAL_93add8fd_4_k_cu_d9786306_43754cuda3std3__48in_placeE:
	.zero		1
	.type		_ZN39_INTERNAL_93add8fd_4_k_cu_d9786306_43754cuda3std6ranges3__45__cpo9iter_moveE,@object
	.size		_ZN39_INTERNAL_93add8fd_4_k_cu_d9786306_43754cuda3std6ranges3__45__cpo9iter_moveE,(_ZN39_INTERNAL_93add8fd_4_k_cu_d9786306_43754cuda3std3__45__cpo5beginE - _ZN39_INTERNAL_93add8fd_4_k_cu_d9786306_43754cuda3std6ranges3__45__cpo9iter_moveE)
_ZN39_INTERNAL_93add8fd_4_k_cu_d9786306_43754cuda3std6ranges3__45__cpo9iter_moveE:
	.zero		1
	.type		_ZN39_INTERNAL_93add8fd_4_k_cu_d9786306_43754cuda3std3__45__cpo5beginE,@object
	.size		_ZN39_INTERNAL_93add8fd_4_k_cu_d9786306_43754cuda3std3__45__cpo5beginE,(_ZN39_INTERNAL_93add8fd_4_k_cu_d9786306_43754cuda3std3__441_GLOBAL__N__93add8fd_4_k_cu_d9786306_43756ignoreE - _ZN39_INTERNAL_93add8fd_4_k_cu_d9786306_43754cuda3std3__45__cpo5beginE)
_ZN39_INTERNAL_93add8fd_4_k_cu_d9786306_43754cuda3std3__45__cpo5beginE:
	.zero		1
	.type		_ZN39_INTERNAL_93add8fd_4_k_cu_d9786306_43754cuda3std3__441_GLOBAL__N__93add8fd_4_k_cu_d9786306_43756ignoreE,@object
	.size		_ZN39_INTERNAL_93add8fd_4_k_cu_d9786306_43754cuda3std3__441_GLOBAL__N__93add8fd_4_k_cu_d9786306_43756ignoreE,(_ZN39_INTERNAL_93add8fd_4_k_cu_d9786306_43754cute7productE - _ZN39_INTERNAL_93add8fd_4_k_cu_d9786306_43754cuda3std3__441_GLOBAL__N__93add8fd_4_k_cu_d9786306_43756ignoreE)
_ZN39_INTERNAL_93add8fd_4_k_cu_d9786306_43754cuda3std3__441_GLOBAL__N__93add8fd_4_k_cu_d9786306_43756ignoreE:
	.zero		1
	.type		_ZN39_INTERNAL_93add8fd_4_k_cu_d9786306_43754cute7productE,@object
	.size		_ZN39_INTERNAL_93add8fd_4_k_cu_d9786306_43754cute7productE,(_ZN39_INTERNAL_93add8fd_4_k_cu_d9786306_43754cuda3std3__45__cpo3endE - _ZN39_INTERNAL_93add8fd_4_k_cu_d9786306_43754cute7productE)
_ZN39_INTERNAL_93add8fd_4_k_cu_d9786306_43754cute7productE:
	.zero		1
	.type		_ZN39_INTERNAL_93add8fd_4_k_cu_d9786306_43754cuda3std3__45__cpo3endE,@object
	.size		_ZN39_INTERNAL_93add8fd_4_k_cu_d9786306_43754cuda3std3__45__cpo3endE,(_ZN39_INTERNAL_93add8fd_4_k_cu_d9786306_43754cuda3std3__419piecewise_constructE - _ZN39_INTERNAL_93add8fd_4_k_cu_d9786306_43754cuda3std3__45__cpo3endE)
_ZN39_INTERNAL_93add8fd_4_k_cu_d9786306_43754cuda3std3__45__cpo3endE:
	.zero		1
	.type		_ZN39_INTERNAL_93add8fd_4_k_cu_d9786306_43754cuda3std3__419piecewise_constructE,@object
	.size		_ZN39_INTERNAL_93add8fd_4_k_cu_d9786306_43754cuda3std3__419piecewise_constructE,(_ZN39_INTERNAL_93add8fd_4_k_cu_d9786306_43754cuda3std3__45__cpo4cendE - _ZN39_INTERNAL_93add8fd_4_k_cu_d9786306_43754cuda3std3__419piecewise_constructE)
_ZN39_INTERNAL_93add8fd_4_k_cu_d9786306_43754cuda3std3__419piecewise_constructE:
	.zero		1
	.type		_ZN39_INTERNAL_93add8fd_4_k_cu_d9786306_43754cuda3std3__45__cpo4cendE,@object
	.size		_ZN39_INTERNAL_93add8fd_4_k_cu_d9786306_43754cuda3std3__45__cpo4cendE,(_ZN39_INTERNAL_93add8fd_4_k_cu_d9786306_43754cuda3std6ranges3__45__cpo4swapE - _ZN39_INTERNAL_93add8fd_4_k_cu_d9786306_43754cuda3std3__45__cpo4cendE)
_ZN39_INTERNAL_93add8fd_4_k_cu_d9786306_43754cuda3std3__45__cpo4cendE:
	.zero		1
	.type		_ZN39_INTERNAL_93add8fd_4_k_cu_d9786306_43754cuda3std6ranges3__45__cpo4swapE,@object
	.size		_ZN39_INTERNAL_93add8fd_4_k_cu_d9786306_43754cuda3std6ranges3__45__cpo4swapE,(.L_8 - _ZN39_INTERNAL_93add8fd_4_k_cu_d9786306_43754cuda3std6ranges3__45__cpo4swapE)
_ZN39_INTERNAL_93add8fd_4_k_cu_d9786306_43754cuda3std6ranges3__45__cpo4swapE:
	.zero		1
.L_8:


//--------------------- .nv.constant0._ZN7cutlass13device_kernelINS_4gemm6kernel13GemmUniversalIN4cute5tupleIJiiiiEEENS1_10collective13CollectiveMmaINS1_34MainloopSm90TmaGmmaWarpSpecializedILi4ENS5_IJNS4_1CILi1EEENSA_ILi2EEESB_EEENS1_35KernelTmaWarpSpecializedCooperativeEEENS5_IJNSA_ILi128EEENSA_ILi256EEESG_EEEaNS5_IJlSB_lEEEaSJ_NS4_8TiledMMAINS4_8MMA_AtomIJNS4_4SM904GMMA27MMA_64x256x32_S32S8S8_SS_TNEEEENS4_6LayoutINS5_IJSC_SB_SB_EEENS5_IJSB_NSA_ILi0EEESS_EEEEENS5_IJNS4_10UnderscoreESV_SV_EEEEENS4_23SM90_TMA_LOAD_MULTICASTENS4_14ComposedLayoutINS4_7SwizzleILi3ELi4ELi3EEENS4_18smem_ptr_flag_bitsILi8EEENSQ_INS5_IJNSA_ILi8EEESG_EEENS5_IJSG_SB_EEEEEEEvNS4_8identityENS4_13SM90_TMA_LOADES18_vS19_EENS_8epilogue10collective6detail29Sm90TmaWarpSpecializedAdapterINS1D_15DefaultEpilogueIaSJ_SJ_NS1C_6thread17LinearCombinationIaLi1EiiLNS1H_9ScaleType4KindE0ELNS_15FloatRoundStyleE2EaEENS1_15EpilogueDefaultEEEEEvvEEEEvNT_6ParamsE --------------------------
	.section	.nv.constant0._ZN7cutlass13device_kernelINS_4gemm6kernel13GemmUniversalIN4cute5tupleIJiiiiEEENS1_10collective13CollectiveMmaINS1_34MainloopSm90TmaGmmaWarpSpecializedILi4ENS5_IJNS4_1CILi1EEENSA_ILi2EEESB_EEENS1_35KernelTmaWarpSpecializedCooperativeEEENS5_IJNSA_ILi128EEENSA_ILi256EEESG_EEEaNS5_IJlSB_lEEEaSJ_NS4_8TiledMMAINS4_8MMA_AtomIJNS4_4SM904GMMA27MMA_64x256x32_S32S8S8_SS_TNEEEENS4_6LayoutINS5_IJSC_SB_SB_EEENS5_IJSB_NSA_ILi0EEESS_EEEEENS5_IJNS4_10UnderscoreESV_SV_EEEEENS4_23SM90_TMA_LOAD_MULTICASTENS4_14ComposedLayoutINS4_7SwizzleILi3ELi4ELi3EEENS4_18smem_ptr_flag_bitsILi8EEENSQ_INS5_IJNSA_ILi8EEESG_EEENS5_IJSG_SB_EEEEEEEvNS4_8identityENS4_13SM90_TMA_LOADES18_vS19_EENS_8epilogue10collective6detail29Sm90TmaWarpSpecializedAdapterINS1D_15DefaultEpilogueIaSJ_SJ_NS1C_6thread17LinearCombinationIaLi1EiiLNS1H_9ScaleType4KindE0ELNS_15FloatRoundStyleE2EaEENS1_15EpilogueDefaultEEEEEvvEEEEvNT_6ParamsE,"a",@progbits
	.sectionflags	@""
	.align	4
.nv.constant0._ZN7cutlass13device_kernelINS_4gemm6kernel13GemmUniversalIN4cute5tupleIJiiiiEEENS1_10collective13CollectiveMmaINS1_34MainloopSm90TmaGmmaWarpSpecializedILi4ENS5_IJNS4_1CILi1EEENSA_ILi2EEESB_EEENS1_35KernelTmaWarpSpecializedCooperativeEEENS5_IJNSA_ILi128EEENSA_ILi256EEESG_EEEaNS5_IJlSB_lEEEaSJ_NS4_8TiledMMAINS4_8MMA_AtomIJNS4_4SM904GMMA27MMA_64x256x32_S32S8S8_SS_TNEEEENS4_6LayoutINS5_IJSC_SB_SB_EEENS5_IJSB_NSA_ILi0EEESS_EEEEENS5_IJNS4_10UnderscoreESV_SV_EEEEENS4_23SM90_TMA_LOAD_MULTICASTENS4_14ComposedLayoutINS4_7SwizzleILi3ELi4ELi3EEENS4_18smem_ptr_flag_bitsILi8EEENSQ_INS5_IJNSA_ILi8EEESG_EEENS5_IJSG_SB_EEEEEEEvNS4_8identityENS4_13SM90_TMA_LOADES18_vS19_EENS_8epilogue10collective6detail29Sm90TmaWarpSpecializedAdapterINS1D_15DefaultEpilogueIaSJ_SJ_NS1C_6thread17LinearCombinationIaLi1EiiLNS1H_9ScaleType4KindE0ELNS_15FloatRoundStyleE2EaEENS1_15EpilogueDefaultEEEEEvvEEEEvNT_6ParamsE:
	.zero		1664


//--------------------- SYMBOLS --------------------------

	.type		.nv.reservedSmem.offset0,@object
	.size		.nv.reservedSmem.offset0,0x4
	.type		__assertfail,@function
